def attn_fwd(
    Q,
    K,
    V,
    Out,
    Lse,
    sm_scale,
    stride_qz,
    stride_qh,
    stride_qm,
    stride_qk,
    stride_kz,
    stride_kh,
    stride_kn,
    stride_kk,
    stride_vz,
    stride_vh,
    stride_vn,
    stride_vk,
    stride_oz,
    stride_oh,
    stride_om,
    stride_ok,
    seqlen_q,
    seqlen_k,
    BLOCK_M: tl.constexpr,
    BLOCK_N: tl.constexpr,
    HEAD_DIM: tl.constexpr,
    CAUSAL: tl.constexpr,
):
    start_m = tl.program_id(0)
    off_hz = tl.program_id(1)
    q_off = off_hz * stride_qh
    k_off = off_hz * stride_kh
    v_off = off_hz * stride_vh
    offs_m = start_m * BLOCK_M + tl.arange(0, BLOCK_M)
    offs_d = tl.arange(0, HEAD_DIM)
    offs_n = tl.arange(0, BLOCK_N)
    q_ptrs = Q + q_off + offs_m[:, None] * stride_qm + offs_d[None, :] * stride_qk
    k_ptrs = K + k_off + offs_d[:, None] * stride_kk + offs_n[None, :] * stride_kn
    v_ptrs = V + v_off + offs_n[:, None] * stride_vn + offs_d[None, :] * stride_vk
    m_i = tl.full([BLOCK_M], float("-inf"), dtype=tl.float32)
    l_i = tl.zeros([BLOCK_M], dtype=tl.float32) + 1.0
    acc = tl.zeros([BLOCK_M, HEAD_DIM], dtype=tl.float32)
    q = tl.load(q_ptrs)
    acc, l_i, m_i = _attn_fwd_inner(
        acc,
        l_i,
        m_i,
        q,
        k_ptrs,
        v_ptrs,
        sm_scale,
        stride_kn,
        stride_vn,
        start_m,
        seqlen_k,
        BLOCK_M,
        BLOCK_N,
        HEAD_DIM,
        CAUSAL,
    )
    acc = acc / l_i[:, None]
    lse = m_i + tl.math.log2(l_i) / 1.4426950408889634
    o_ptrs = (
        Out
        + off_hz * stride_oh
        + offs_m[:, None] * stride_om
        + offs_d[None, :] * stride_ok
    )
    tl.store(o_ptrs, acc.to(Out.dtype.element_ty))
    tl.store(Lse + off_hz * seqlen_q + offs_m, lse)

# config = {"BLOCK_M": 64, "BLOCK_N": 32, "HEAD_DIM": 256, "arch": "sm_80", "causal": false, "dtype": "fp16", "num_stages": 2, "num_warps": 8}
# arch = sm_80


// ===== COMPILED SASS (sm_80) =====

	.target	sm_80

	.elftype	@"ET_EXEC"


//--------------------- .note.nv.tkinfo           --------------------------
	.section	.note.nv.tkinfo,"",@"SHT_NOTE"
	.sectionflags	@"SHF_NOTE_NV_TKINFO"
	.tkinfo
        /*0018*/ 	.word	0x00000002
        /*0030*/ 	.string	""
        /*0030*/ 	.string	"ptxas"
        /*0030*/ 	.string	"Cuda compilation tools, release 13.0, V13.0.88"
        /*0030*/ 	.string	"Build cuda_13.0.r13.0/compiler.36424714_0"
        /*0030*/ 	.string	"-v  -suppress-debug-info  -lineinfo  -arch sm_80 "



//--------------------- .note.nv.cuinfo           --------------------------
	.section	.note.nv.cuinfo,"",@"SHT_NOTE"
	.sectionflags	@"SHF_NOTE_NV_CUINFO"
        /*0018*/ 	.short	0x0002
        /*001a*/ 	.short	0x0050
        /*001c*/ 	.short	0x0082
	.zero		2


//--------------------- .nv.info                  --------------------------
	.section	.nv.info,"",@"SHT_CUDA_INFO"
	.align	4


	//----- nvinfo : EIATTR_REGCOUNT
	.align		4
        /*0000*/ 	.byte	0x04, 0x2f
        /*0002*/ 	.short	(.L_2 - .L_1)
	.align		4
.L_1:
        /*0004*/ 	.word	index@(attn_fwd)
        /*0008*/ 	.word	0x000000ff


	//----- nvinfo : EIATTR_FRAME_SIZE
	.align		4
.L_2:
        /*000c*/ 	.byte	0x04, 0x11
        /*000e*/ 	.short	(.L_4 - .L_3)
	.align		4
.L_3:
        /*0010*/ 	.word	index@(attn_fwd)
        /*0014*/ 	.word	0x00000078


	//----- nvinfo : EIATTR_MIN_STACK_SIZE
	.align		4
.L_4:
        /*0018*/ 	.byte	0x04, 0x12
        /*001a*/ 	.short	(.L_6 - .L_5)
	.align		4
.L_5:
        /*001c*/ 	.word	index@(attn_fwd)
        /*0020*/ 	.word	0x00000078
.L_6:


//--------------------- .nv.info.attn_fwd         --------------------------
	.section	.nv.info.attn_fwd,"",@"SHT_CUDA_INFO"
	.sectionflags	@""
	.align	4


	//----- nvinfo : EIATTR_CUDA_API_VERSION
	.align		4
        /*0000*/ 	.byte	0x04, 0x37
        /*0002*/ 	.short	(.L_8 - .L_7)
.L_7:
        /*0004*/ 	.word	0x00000082


	//----- nvinfo : EIATTR_SW2861232_WAR
	.align		4
.L_8:
        /*0008*/ 	.byte	0x01, 0x35
	.zero		2


	//----- nvinfo : EIATTR_PARAM_CBANK
	.align		4
        /*000c*/ 	.byte	0x04, 0x0a
        /*000e*/ 	.short	(.L_10 - .L_9)
	.align		4
.L_9:
        /*0010*/ 	.word	index@(.nv.constant0.attn_fwd)
        /*0014*/ 	.short	0x0160
        /*0016*/ 	.short	0x0088


	//----- nvinfo : EIATTR_CBANK_PARAM_SIZE
	.align		4
.L_10:
        /*0018*/ 	.byte	0x03, 0x19
        /*001a*/ 	.short	0x0088


	//----- nvinfo : EIATTR_KPARAM_INFO
	.align		4
        /*001c*/ 	.byte	0x04, 0x17
        /*001e*/ 	.short	(.L_12 - .L_11)
.L_11:
        /*0020*/ 	.word	0x00000000
        /*0024*/ 	.short	0x0019
        /*0026*/ 	.short	0x0080
        /*0028*/ 	.byte	0x00, 0xf4, 0x21, 0x00


	//----- nvinfo : EIATTR_KPARAM_INFO
	.align		4
.L_12:
        /*002c*/ 	.byte	0x04, 0x17
        /*002e*/ 	.short	(.L_14 - .L_13)
.L_13:
        /*0030*/ 	.word	0x00000000
        /*0034*/ 	.short	0x0018
        /*0036*/ 	.short	0x0078
        /*0038*/ 	.byte	0x00, 0xf4, 0x21, 0x00


	//----- nvinfo : EIATTR_KPARAM_INFO
	.align		4
.L_14:
        /*003c*/ 	.byte	0x04, 0x17
        /*003e*/ 	.short	(.L_16 - .L_15)
.L_15:
        /*0040*/ 	.word	0x00000000
        /*0044*/ 	.short	0x0017
        /*0046*/ 	.short	0x0070
        /*0048*/ 	.byte	0x00, 0xf0, 0x11, 0x00


	//----- nvinfo : EIATTR_KPARAM_INFO
	.align		4
.L_16:
        /*004c*/ 	.byte	0x04, 0x17
        /*004e*/ 	.short	(.L_18 - .L_17)
.L_17:
        /*0050*/ 	.word	0x00000000
        /*0054*/ 	.short	0x0016
        /*0056*/ 	.short	0x006c
        /*0058*/ 	.byte	0x00, 0xf0, 0x11, 0x00


	//----- nvinfo : EIATTR_KPARAM_INFO
	.align		4
.L_18:
        /*005c*/ 	.byte	0x04, 0x17
        /*005e*/ 	.short	(.L_20 - .L_19)
.L_19:
        /*0060*/ 	.word	0x00000000
        /*0064*/ 	.short	0x0015
        /*0066*/ 	.short	0x0068
        /*0068*/ 	.byte	0x00, 0xf0, 0x11, 0x00


	//----- nvinfo : EIATTR_KPARAM_INFO
	.align		4
.L_20:
        /*006c*/ 	.byte	0x04, 0x17
        /*006e*/ 	.short	(.L_22 - .L_21)
.L_21:
        /*0070*/ 	.word	0x00000000
        /*0074*/ 	.short	0x0014
        /*0076*/ 	.short	0x0064
        /*0078*/ 	.byte	0x00, 0xf0, 0x11, 0x00


	//----- nvinfo : EIATTR_KPARAM_INFO
	.align		4
.L_22:
        /*007c*/ 	.byte	0x04, 0x17
        /*007e*/ 	.short	(.L_24 - .L_23)
.L_23:
        /*0080*/ 	.word	0x00000000
        /*0084*/ 	.short	0x0013
        /*0086*/ 	.short	0x0060
        /*0088*/ 	.byte	0x00, 0xf0, 0x11, 0x00


	//----- nvinfo : EIATTR_KPARAM_INFO
	.align		4
.L_24:
        /*008c*/ 	.byte	0x04, 0x17
        /*008e*/ 	.short	(.L_26 - .L_25)
.L_25:
        /*0090*/ 	.word	0x00000000
        /*0094*/ 	.short	0x0012
        /*0096*/ 	.short	0x005c
        /*0098*/ 	.byte	0x00, 0xf0, 0x11, 0x00


	//----- nvinfo : EIATTR_KPARAM_INFO
	.align		4
.L_26:
        /*009c*/ 	.byte	0x04, 0x17
        /*009e*/ 	.short	(.L_28 - .L_27)
.L_27:
        /*00a0*/ 	.word	0x00000000
        /*00a4*/ 	.short	0x0011
        /*00a6*/ 	.short	0x0058
        /*00a8*/ 	.byte	0x00, 0xf0, 0x11, 0x00


	//----- nvinfo : EIATTR_KPARAM_INFO
	.align		4
.L_28:
        /*00ac*/ 	.byte	0x04, 0x17
        /*00ae*/ 	.short	(.L_30 - .L_29)
.L_29:
        /*00b0*/ 	.word	0x00000000
        /*00b4*/ 	.short	0x0010
        /*00b6*/ 	.short	0x0054
        /*00b8*/ 	.byte	0x00, 0xf0, 0x11, 0x00


	//----- nvinfo : EIATTR_KPARAM_INFO
	.align		4
.L_30:
        /*00bc*/ 	.byte	0x04, 0x17
        /*00be*/ 	.short	(.L_32 - .L_31)
.L_31:
        /*00c0*/ 	.word	0x00000000
        /*00c4*/ 	.short	0x000f
        /*00c6*/ 	.short	0x0050
        /*00c8*/ 	.byte	0x00, 0xf0, 0x11, 0x00


	//----- nvinfo : EIATTR_KPARAM_INFO
	.align		4
.L_32:
        /*00cc*/ 	.byte	0x04, 0x17
        /*00ce*/ 	.short	(.L_34 - .L_33)
.L_33:
        /*00d0*/ 	.word	0x00000000
        /*00d4*/ 	.short	0x000e
        /*00d6*/ 	.short	0x004c
        /*00d8*/ 	.byte	0x00, 0xf0, 0x11, 0x00


	//----- nvinfo : EIATTR_KPARAM_INFO
	.align		4
.L_34:
        /*00dc*/ 	.byte	0x04, 0x17
        /*00de*/ 	.short	(.L_36 - .L_35)
.L_35:
        /*00e0*/ 	.word	0x00000000
        /*00e4*/ 	.short	0x000d
        /*00e6*/ 	.short	0x0048
        /*00e8*/ 	.byte	0x00, 0xf0, 0x11, 0x00


	//----- nvinfo : EIATTR_KPARAM_INFO
	.align		4
.L_36:
        /*00ec*/ 	.byte	0x04, 0x17
        /*00ee*/ 	.short	(.L_38 - .L_37)
.L_37:
        /*00f0*/ 	.word	0x00000000
        /*00f4*/ 	.short	0x000c
        /*00f6*/ 	.short	0x0044
        /*00f8*/ 	.byte	0x00, 0xf0, 0x11, 0x00


	//----- nvinfo : EIATTR_KPARAM_INFO
	.align		4
.L_38:
        /*00fc*/ 	.byte	0x04, 0x17
        /*00fe*/ 	.short	(.L_40 - .L_39)
.L_39:
        /*0100*/ 	.word	0x00000000
        /*0104*/ 	.short	0x000b
        /*0106*/ 	.short	0x0040
        /*0108*/ 	.byte	0x00, 0xf0, 0x11, 0x00


	//----- nvinfo : EIATTR_KPARAM_INFO
	.align		4
.L_40:
        /*010c*/ 	.byte	0x04, 0x17
        /*010e*/ 	.short	(.L_42 - .L_41)
.L_41:
        /*0110*/ 	.word	0x00000000
        /*0114*/ 	.short	0x000a
        /*0116*/ 	.short	0x003c
        /*0118*/ 	.byte	0x00, 0xf0, 0x11, 0x00


	//----- nvinfo : EIATTR_KPARAM_INFO
	.align		4
.L_42:
        /*011c*/ 	.byte	0x04, 0x17
        /*011e*/ 	.short	(.L_44 - .L_43)
.L_43:
        /*0120*/ 	.word	0x00000000
        /*0124*/ 	.short	0x0009
        /*0126*/ 	.short	0x0038
        /*0128*/ 	.byte	0x00, 0xf0, 0x11, 0x00


	//----- nvinfo : EIATTR_KPARAM_INFO
	.align		4
.L_44:
        /*012c*/ 	.byte	0x04, 0x17
        /*012e*/ 	.short	(.L_46 - .L_45)
.L_45:
        /*0130*/ 	.word	0x00000000
        /*0134*/ 	.short	0x0008
        /*0136*/ 	.short	0x0034
        /*0138*/ 	.byte	0x00, 0xf0, 0x11, 0x00


	//----- nvinfo : EIATTR_KPARAM_INFO
	.align		4
.L_46:
        /*013c*/ 	.byte	0x04, 0x17
        /*013e*/ 	.short	(.L_48 - .L_47)
.L_47:
        /*0140*/ 	.word	0x00000000
        /*0144*/ 	.short	0x0007
        /*0146*/ 	.short	0x0030
        /*0148*/ 	.byte	0x00, 0xf0, 0x11, 0x00


	//----- nvinfo : EIATTR_KPARAM_INFO
	.align		4
.L_48:
        /*014c*/ 	.byte	0x04, 0x17
        /*014e*/ 	.short	(.L_50 - .L_49)
.L_49:
        /*0150*/ 	.word	0x00000000
        /*0154*/ 	.short	0x0006
        /*0156*/ 	.short	0x002c
        /*0158*/ 	.byte	0x00, 0xf0, 0x11, 0x00


	//----- nvinfo : EIATTR_KPARAM_INFO
	.align		4
.L_50:
        /*015c*/ 	.byte	0x04, 0x17
        /*015e*/ 	.short	(.L_52 - .L_51)
.L_51:
        /*0160*/ 	.word	0x00000000
        /*0164*/ 	.short	0x0005
        /*0166*/ 	.short	0x0028
        /*0168*/ 	.byte	0x00, 0xf0, 0x11, 0x00


	//----- nvinfo : EIATTR_KPARAM_INFO
	.align		4
.L_52:
        /*016c*/ 	.byte	0x04, 0x17
        /*016e*/ 	.short	(.L_54 - .L_53)
.L_53:
        /*0170*/ 	.word	0x00000000
        /*0174*/ 	.short	0x0004
        /*0176*/ 	.short	0x0020
        /*0178*/ 	.byte	0x00, 0xf4, 0x21, 0x00


	//----- nvinfo : EIATTR_KPARAM_INFO
	.align		4
.L_54:
        /*017c*/ 	.byte	0x04, 0x17
        /*017e*/ 	.short	(.L_56 - .L_55)
.L_55:
        /*0180*/ 	.word	0x00000000
        /*0184*/ 	.short	0x0003
        /*0186*/ 	.short	0x0018
        /*0188*/ 	.byte	0x00, 0xf4, 0x21, 0x00


	//----- nvinfo : EIATTR_KPARAM_INFO
	.align		4
.L_56:
        /*018c*/ 	.byte	0x04, 0x17
        /*018e*/ 	.short	(.L_58 - .L_57)
.L_57:
        /*0190*/ 	.word	0x00000000
        /*0194*/ 	.short	0x0002
        /*0196*/ 	.short	0x0010
        /*0198*/ 	.byte	0x00, 0xf4, 0x21, 0x00


	//----- nvinfo : EIATTR_KPARAM_INFO
	.align		4
.L_58:
        /*019c*/ 	.byte	0x04, 0x17
        /*019e*/ 	.short	(.L_60 - .L_59)
.L_59:
        /*01a0*/ 	.word	0x00000000
        /*01a4*/ 	.short	0x0001
        /*01a6*/ 	.short	0x0008
        /*01a8*/ 	.byte	0x00, 0xf4, 0x21, 0x00


	//----- nvinfo : EIATTR_KPARAM_INFO
	.align		4
.L_60:
        /*01ac*/ 	.byte	0x04, 0x17
        /*01ae*/ 	.short	(.L_62 - .L_61)
.L_61:
        /*01b0*/ 	.word	0x00000000
        /*01b4*/ 	.short	0x0000
        /*01b6*/ 	.short	0x0000
        /*01b8*/ 	.byte	0x00, 0xf4, 0x21, 0x00


	//----- nvinfo : EIATTR_MAXREG_COUNT
	.align		4
.L_62:
        /*01bc*/ 	.byte	0x03, 0x1b
        /*01be*/ 	.short	0x00ff


	//----- nvinfo : EIATTR_NUM_BARRIERS
	.align		4
        /*01c0*/ 	.byte	0x02, 0x4c
        /*01c2*/ 	.byte	0x01
	.zero		1


	//----- nvinfo : EIATTR_ANNOTATIONS
	.align		4
        /*01c4*/ 	.byte	0x04, 0x55
        /*01c6*/ 	.short	(.L_64 - .L_63)


	//   ....[0]....
.L_63:
        /*01c8*/ 	.word	0x00000001
        /*01cc*/ 	.byte	0xc0, 0x00, 0x00, 0x00, 0x01, 0x00, 0x00, 0x00, 0xf0, 0x24, 0x00, 0x00, 0x01, 0x00, 0x00, 0x00
        /* <DEDUP_REMOVED lines=13> */
        /*02ac*/ 	.byte	0x90, 0x2e, 0x00, 0x00, 0x01, 0x00, 0x00, 0x00, 0x80, 0x5b, 0x00, 0x00


	//----- nvinfo : EIATTR_MERCURY_ISA_VERSION
	.align		4
.L_64:
        /*02b8*/ 	.byte	0x03, 0x5f
        /*02ba*/ 	.short	0x0000


	//----- nvinfo : EIATTR_COOP_GROUP_MASK_REGIDS
	.align		4
        /*02bc*/ 	.byte	0x04, 0x29
        /*02be*/ 	.short	(.L_66 - .L_65)


	//   ....[0]....
.L_65:
        /*02c0*/ 	.word	0xffffffff


	//   ....[1]....
        /*02c4*/ 	.word	0xffffffff


	//   ....[2]....
        /*02c8*/ 	.word	0xffffffff


	//   ....[3]....
        /*02cc*/ 	.word	0xffffffff


	//   ....[4]....
        /*02d0*/ 	.word	0xffffffff


	//   ....[5]....
        /*02d4*/ 	.word	0xffffffff


	//   ....[6]....
        /*02d8*/ 	.word	0xffffffff


	//   ....[7]....
        /*02dc*/ 	.word	0xffffffff


	//   ....[8]....
        /*02e0*/ 	.word	0xffffffff


	//   ....[9]....
        /*02e4*/ 	.word	0xffffffff


	//   ....[10]....
        /*02e8*/ 	.word	0xffffffff


	//   ....[11]....
        /*02ec*/ 	.word	0xffffffff


	//   ....[12]....
        /*02f0*/ 	.word	0xffffffff


	//   ....[13]....
        /*02f4*/ 	.word	0xffffffff


	//   ....[14]....
        /*02f8*/ 	.word	0xffffffff


	//   ....[15]....
        /*02fc*/ 	.word	0xffffffff


	//   ....[16]....
        /*0300*/ 	.word	0xffffffff


	//   ....[17]....
        /*0304*/ 	.word	0xffffffff


	//   ....[18]....
        /*0308*/ 	.word	0xffffffff


	//   ....[19]....
        /*030c*/ 	.word	0xffffffff


	//   ....[20]....
        /*0310*/ 	.word	0xffffffff


	//   ....[21]....
        /*0314*/ 	.word	0xffffffff


	//   ....[22]....
        /*0318*/ 	.word	0xffffffff


	//   ....[23]....
        /*031c*/ 	.word	0xffffffff


	//   ....[24]....
        /*0320*/ 	.word	0xffffffff


	//   ....[25]....
        /*0324*/ 	.word	0xffffffff


	//   ....[26]....
        /*0328*/ 	.word	0xffffffff


	//   ....[27]....
        /*032c*/ 	.word	0xffffffff


	//   ....[28]....
        /*0330*/ 	.word	0xffffffff


	//   ....[29]....
        /*0334*/ 	.word	0xffffffff


	//   ....[30]....
        /*0338*/ 	.word	0xffffffff


	//   ....[31]....
        /*033c*/ 	.word	0xffffffff


	//   ....[32]....
        /*0340*/ 	.word	0xffffffff


	//   ....[33]....
        /*0344*/ 	.word	0xffffffff


	//   ....[34]....
        /*0348*/ 	.word	0xffffffff


	//   ....[35]....
        /*034c*/ 	.word	0xffffffff


	//----- nvinfo : EIATTR_COOP_GROUP_INSTR_OFFSETS
	.align		4
.L_66:
        /*0350*/ 	.byte	0x04, 0x28
        /*0352*/ 	.short	(.L_68 - .L_67)


	//   ....[0]....
.L_67:
        /*0354*/ 	.word	0x00003f80


	//   ....[1]....
        /*0358*/ 	.word	0x00003f90


	//   ....[2]....
        /*035c*/ 	.word	0x00003fa0


	//   ....[3]....
        /*0360*/ 	.word	0x00003fb0


	//   ....[4]....
        /*0364*/ 	.word	0x00003fc0


	//   ....[5]....
        /*0368*/ 	.word	0x00003fd0


	//   ....[6]....
        /*036c*/ 	.word	0x00003fe0


	//   ....[7]....
        /*0370*/ 	.word	0x00003ff0


	//   ....[8]....
        /*0374*/ 	.word	0x00004080


	//   ....[9]....
        /*0378*/ 	.word	0x00004090


	//   ....[10]....
        /*037c*/ 	.word	0x000040a0


	//   ....[11]....
        /*0380*/ 	.word	0x000040b0


	//   ....[12]....
        /*0384*/ 	.word	0x000040c0


	//   ....[13]....
        /*0388*/ 	.word	0x000040d0


	//   ....[14]....
        /*038c*/ 	.word	0x000040e0


	//   ....[15]....
        /*0390*/ 	.word	0x000040f0


	//   ....[16]....
        /*0394*/ 	.word	0x00004230


	//   ....[17]....
        /*0398*/ 	.word	0x00004250


	//   ....[18]....
        /*039c*/ 	.word	0x00004710


	//   ....[19]....
        /*03a0*/ 	.word	0x00004720


	//   ....[20]....
        /*03a4*/ 	.word	0x00004730


	//   ....[21]....
        /*03a8*/ 	.word	0x00004740


	//   ....[22]....
        /*03ac*/ 	.word	0x00004750


	//   ....[23]....
        /*03b0*/ 	.word	0x00004760


	//   ....[24]....
        /*03b4*/ 	.word	0x00004770


	//   ....[25]....
        /*03b8*/ 	.word	0x00004780


	//   ....[26]....
        /*03bc*/ 	.word	0x00004810


	//   ....[27]....
        /*03c0*/ 	.word	0x00004820


	//   ....[28]....
        /*03c4*/ 	.word	0x00004830


	//   ....[29]....
        /*03c8*/ 	.word	0x00004840


	//   ....[30]....
        /*03cc*/ 	.word	0x00004850


	//   ....[31]....
        /*03d0*/ 	.word	0x00004860


	//   ....[32]....
        /*03d4*/ 	.word	0x00004870


	//   ....[33]....
        /*03d8*/ 	.word	0x00004880


	//   ....[34]....
        /*03dc*/ 	.word	0x000049c0


	//   ....[35]....
        /*03e0*/ 	.word	0x000049e0


	//----- nvinfo : EIATTR_EXIT_INSTR_OFFSETS
	.align		4
.L_68:
        /*03e4*/ 	.byte	0x04, 0x1c
        /*03e6*/ 	.short	(.L_70 - .L_69)


	//   ....[0]....
.L_69:
        /*03e8*/ 	.word	0x00009340


	//   ....[1]....
        /*03ec*/ 	.word	0x000093e0


	//----- nvinfo : EIATTR_REQNTID
	.align		4
.L_70:
        /*03f0*/ 	.byte	0x04, 0x10
        /*03f2*/ 	.short	(.L_72 - .L_71)
.L_71:
        /*03f4*/ 	.word	0x00000100
        /*03f8*/ 	.word	0x00000001
        /*03fc*/ 	.word	0x00000001
.L_72:


//--------------------- .nv.callgraph             --------------------------
	.section	.nv.callgraph,"",@"SHT_CUDA_CALLGRAPH"
	.align	4
	.sectionentsize	8
	.align		4
        /*0000*/ 	.word	0x00000000
	.align		4
        /*0004*/ 	.word	0xffffffff
	.align		4
        /*0008*/ 	.word	0x00000000
	.align		4
        /*000c*/ 	.word	0xfffffffe
	.align		4
        /*0010*/ 	.word	0x00000000
	.align		4
        /*0014*/ 	.word	0xfffffffd
	.align		4
        /*0018*/ 	.word	0x00000000
	.align		4
        /*001c*/ 	.word	0xfffffffc


//--------------------- .nv.rel.action            --------------------------
	.section	.nv.rel.action,"",@"SHT_CUDA_RELOCINFO"
	.align	8
	.sectionentsize	8
        /*0000*/ 	.byte	0x73, 0x00, 0x00, 0x00, 0x00, 0x00, 0x00, 0x00, 0x00, 0x00, 0x00, 0x11, 0x25, 0x00, 0x05, 0x36


//--------------------- .nv.constant4             --------------------------
	.section	.nv.constant4,"a",@progbits
	.align	8
	.align		8
.nv.constant4:
        /*0000*/ 	.dword	_$_str


//--------------------- .nv.constant0.attn_fwd    --------------------------
	.section	.nv.constant0.attn_fwd,"a",@progbits
	.sectionflags	@""
	.align	4
.nv.constant0.attn_fwd:
	.zero		488


//--------------------- .text.attn_fwd            --------------------------
	.section	.text.attn_fwd,"ax",@progbits
	.sectioninfo	@"SHI_REGISTERS=255"
	.align	128
        .global         attn_fwd
        .type           attn_fwd,@function
        .size           attn_fwd,(.L_x_3 - attn_fwd)
        .other          attn_fwd,@"STO_CUDA_ENTRY STV_DEFAULT"
attn_fwd:
.text.attn_fwd:
[----:B------:R-:W-:-:S04]  /*0000*/  IMAD.MOV.U32 R1, RZ, RZ, c[0x0][0x28] ;  /* 0x00000a00ff017624 */ /* 0x000fc800078e00ff */
[----:B------:R-:W0:Y:S01]  /*0010*/  S2R R124, SR_TID.X ;  /* 0x00000000007c7919 */ /* 0x000e220000002100 */
[----:B------:R-:W-:Y:S01]  /*0020*/  IADD3 R1, R1, -0x78, RZ ;  /* 0xffffff8801017810 */ /* 0x000fe20007ffe0ff */
[----:B------:R-:W-:Y:S02]  /*0030*/  ULDC.64 UR4, c[0x0][0x118] ;  /* 0x0000460000047ab9 */ /* 0x000fe40000000a00 */
[----:B------:R-:W1:Y:S04]  /*0040*/  S2R R3, SR_CTAID.X ;  /* 0x0000000000037919 */ /* 0x000e680000002500 */
[----:B------:R-:W2:Y:S01]  /*0050*/  S2R R83, SR_CTAID.Y ;  /* 0x0000000000537919 */ /* 0x000ea20000002600 */
[----:B0-----:R-:W-:Y:S02]  /*0060*/  LOP3.LUT R0, R124, 0x3f, RZ, 0xc0, !PT ;  /* 0x0000003f7c007812 */ /* 0x001fe400078ec0ff */
[----:B------:R-:W-:-:S03]  /*0070*/  SHF.R.U32.HI R2, RZ, 0x6, R124 ;  /* 0x00000006ff027819 */ /* 0x000fc6000001167c */
[----:B-1----:R-:W-:Y:S01]  /*0080*/  IMAD R4, R3, 0x40, R0 ;  /* 0x0000004003047824 */ /* 0x002fe200078e0200 */
[----:B------:R-:W-:Y:S01]  /*0090*/  SGXT.U32 R5, R2, 0x2 ;  /* 0x000000020205781a */ /* 0x000fe20000000000 */
[----:B--2---:R-:W-:Y:S01]  /*00a0*/  IMAD R0, R83, c[0x0][0x190], RZ ;  /* 0x0000640053007a24 */ /* 0x004fe200078e02ff */
[----:B------:R-:W-:Y:S02]  /*00b0*/  MOV R3, c[0x0][0x198] ;  /* 0x0000660000037a02 */ /* 0x000fe40000000f00 */
[----:B------:R0:W-:Y:S01]  /*00c0*/  STL [R1+0x70], R4 ;  /* 0x0000700401007387 */ /* 0x0001e20000100800 */
[----:B------:R-:W-:Y:S02]  /*00d0*/  IMAD R9, R5, c[0x0][0x198], RZ ;  /* 0x0000660005097a24 */ /* 0x000fe400078e02ff */
[C---:B------:R-:W-:Y:S02]  /*00e0*/  IMAD.SHL.U32 R2, R0.reuse, 0x2, RZ ;  /* 0x0000000200027824 */ /* 0x040fe400078e00ff */
[----:B------:R-:W-:Y:S01]  /*00f0*/  IMAD.HI R0, R0, 0x2, RZ ;  /* 0x0000000200007827 */ /* 0x000fe200078e02ff */
[----:B------:R-:W-:-:S03]  /*0100*/  LEA R11, R3, R9, 0x2 ;  /* 0x00000009030b7211 */ /* 0x000fc600078e10ff */
[----:B0-----:R-:W-:-:S04]  /*0110*/  IMAD R4, R4, c[0x0][0x194], RZ ;  /* 0x0000650004047a24 */ /* 0x001fc800078e02ff */
[C---:B------:R-:W-:Y:S02]  /*0120*/  IMAD.SHL.U32 R5, R4.reuse, 0x2, RZ ;  /* 0x0000000204057824 */ /* 0x040fe400078e00ff */
[----:B------:R-:W-:-:S03]  /*0130*/  IMAD.HI R7, R4, 0x2, RZ ;  /* 0x0000000204077827 */ /* 0x000fc600078e02ff */
[----:B------:R-:W-:Y:S01]  /*0140*/  IADD3 R2, P0, P1, R5, c[0x0][0x160], R2 ;  /* 0x0000580005027a10 */ /* 0x000fe2000791e002 */
[----:B------:R-:W-:-:S03]  /*0150*/  IMAD R5, R3, 0x4, R11 ;  /* 0x0000000403057824 */ /* 0x000fc600078e020b */
[----:B------:R-:W-:Y:S01]  /*0160*/  IADD3.X R0, R7, c[0x0][0x164], R0, P0, P1 ;  /* 0x0000590007007a10 */ /* 0x000fe200007e2400 */
[----:B------:R-:W-:Y:S01]  /*0170*/  IMAD R7, R3, 0x4, R5 ;  /* 0x0000000403077824 */ /* 0x000fe200078e0205 */
[-C--:B------:R-:W-:Y:S02]  /*0180*/  LEA R8, P0, R9, R2.reuse, 0x1 ;  /* 0x0000000209087211 */ /* 0x080fe400078008ff */
[----:B------:R-:W-:Y:S02]  /*0190*/  LEA R12, P1, R5, R2, 0x1 ;  /* 0x00000002050c7211 */ /* 0x000fe400078208ff */
[----:B------:R-:W-:Y:S02]  /*01a0*/  LEA.HI.X.SX32 R9, R9, R0, 0x1, P0 ;  /* 0x0000000009097211 */ /* 0x000fe400000f0eff */
[----:B------:R-:W-:Y:S02]  /*01b0*/  LEA R10, P0, R11, R2, 0x1 ;  /* 0x000000020b0a7211 */ /* 0x000fe400078008ff */
[----:B------:R-:W-:Y:S01]  /*01c0*/  LEA R17, R3, R7, 0x2 ;  /* 0x0000000703117211 */ /* 0x000fe200078e10ff */
[----:B------:R0:W2:Y:S01]  /*01d0*/  LDG.E.U16 R4, [R8.64] ;  /* 0x0000000408047981 */ /* 0x0000a2000c1e1500 */
[----:B------:R-:W-:-:S02]  /*01e0*/  LEA.HI.X.SX32 R11, R11, R0, 0x1, P0 ;  /* 0x000000000b0b7211 */ /* 0x000fc400000f0eff */
[----:B------:R-:W-:Y:S01]  /*01f0*/  LEA R14, P0, R7, R2, 0x1 ;  /* 0x00000002070e7211 */ /* 0x000fe200078008ff */
[----:B------:R-:W-:Y:S01]  /*0200*/  IMAD R19, R3, 0x4, R17 ;  /* 0x0000000403137824 */ /* 0x000fe200078e0211 */
[-C--:B------:R-:W-:Y:S02]  /*0210*/  LEA.HI.X.SX32 R13, R5, R0.reuse, 0x1, P1 ;  /* 0x00000000050d7211 */ /* 0x080fe400008f0eff */
[----:B------:R-:W-:Y:S01]  /*0220*/  LEA.HI.X.SX32 R15, R7, R0, 0x1, P0 ;  /* 0x00000000070f7211 */ /* 0x000fe200000f0eff */
[----:B------:R-:W-:Y:S01]  /*0230*/  IMAD R21, R3, 0x4, R19 ;  /* 0x0000000403157824 */ /* 0x000fe200078e0213 */
[C---:B------:R-:W-:Y:S01]  /*0240*/  LEA R16, P0, R17.reuse, R2, 0x1 ;  /* 0x0000000211107211 */ /* 0x040fe200078008ff */
[----:B------:R1:W3:Y:S03]  /*0250*/  LDG.E.U16 R6, [R12.64] ;  /* 0x000000040c067981 */ /* 0x0002e6000c1e1500 */
[----:B------:R-:W-:Y:S01]  /*0260*/  LEA.HI.X.SX32 R17, R17, R0, 0x1, P0 ;  /* 0x0000000011117211 */ /* 0x000fe200000f0eff */
[----:B------:R4:W5:Y:S01]  /*0270*/  LDG.E.U16 R5, [R10.64] ;  /* 0x000000040a057981 */ /* 0x000962000c1e1500 */
[----:B------:R-:W-:-:S02]  /*0280*/  LEA R18, P0, R19, R2, 0x1 ;  /* 0x0000000213127211 */ /* 0x000fc400078008ff */
[----:B0-----:R-:W-:Y:S01]  /*0290*/  LEA R9, R3, R21, 0x2 ;  /* 0x0000001503097211 */ /* 0x001fe200078e10ff */
[----:B------:R0:W2:Y:S01]  /*02a0*/  LDG.E.U16 R7, [R14.64] ;  /* 0x000000040e077981 */ /* 0x0000a2000c1e1500 */
[----:B------:R-:W-:Y:S02]  /*02b0*/  LEA.HI.X.SX32 R19, R19, R0, 0x1, P0 ;  /* 0x0000000013137211 */ /* 0x000fe400000f0eff */
[----:B-1----:R-:W-:Y:S01]  /*02c0*/  LEA R12, P0, R9, R2, 0x1 ;  /* 0x00000002090c7211 */ /* 0x002fe200078008ff */
[----:B------:R1:W2:Y:S01]  /*02d0*/  LDG.E.U16 R8, [R16.64] ;  /* 0x0000000410087981 */ /* 0x0002a2000c1e1500 */
[----:B----4-:R-:W-:Y:S02]  /*02e0*/  IMAD R11, R3, 0x4, R9 ;  /* 0x00000004030b7824 */ /* 0x010fe400078e0209 */
[----:B------:R-:W-:Y:S01]  /*02f0*/  LEA.HI.X.SX32 R13, R9, R0, 0x1, P0 ;  /* 0x00000000090d7211 */ /* 0x000fe200000f0eff */
[----:B------:R4:W2:Y:S01]  /*0300*/  LDG.E.U16 R28, [R18.64] ;  /* 0x00000004121c7981 */ /* 0x0008a2000c1e1500 */
[----:B------:R-:W-:Y:S01]  /*0310*/  IMAD R9, R3, 0x4, R11 ;  /* 0x0000000403097824 */ /* 0x000fe200078e020b */
[----:B------:R-:W-:-:S02]  /*0320*/  LEA R10, P0, R11, R2, 0x1 ;  /* 0x000000020b0a7211 */ /* 0x000fc400078008ff */
[----:B------:R1:W2:Y:S02]  /*0330*/  LDG.E.U16 R32, [R12.64] ;  /* 0x000000040c207981 */ /* 0x0002a4000c1e1500 */
[----:B------:R-:W-:Y:S02]  /*0340*/  LEA R23, R3, R9, 0x2 ;  /* 0x0000000903177211 */ /* 0x000fe400078e10ff */
[----:B------:R-:W-:Y:S02]  /*0350*/  LEA.HI.X.SX32 R11, R11, R0, 0x1, P0 ;  /* 0x000000000b0b7211 */ /* 0x000fe400000f0eff */
[-C--:B------:R-:W-:Y:S01]  /*0360*/  LEA R20, P1, R21, R2.reuse, 0x1 ;  /* 0x0000000215147211 */ /* 0x080fe200078208ff */
[----:B------:R-:W-:Y:S01]  /*0370*/  IMAD R25, R3, 0x4, R23 ;  /* 0x0000000403197824 */ /* 0x000fe200078e0217 */
[----:B0-----:R-:W-:Y:S01]  /*0380*/  LEA R14, P0, R9, R2, 0x1 ;  /* 0x00000002090e7211 */ /* 0x001fe200078008ff */
[----:B------:R0:W2:Y:S01]  /*0390*/  LDG.E.U16 R34, [R10.64] ;  /* 0x000000040a227981 */ /* 0x0000a2000c1e1500 */
[----:B------:R-:W-:-:S02]  /*03a0*/  LEA.HI.X.SX32 R21, R21, R0, 0x1, P1 ;  /* 0x0000000015157211 */ /* 0x000fc400008f0eff */
[----:B------:R-:W-:Y:S01]  /*03b0*/  LEA.HI.X.SX32 R15, R9, R0, 0x1, P0 ;  /* 0x00000000090f7211 */ /* 0x000fe200000f0eff */
[----:B------:R-:W-:Y:S01]  /*03c0*/  IMAD R9, R3, 0x4, R25 ;  /* 0x0000000403097824 */ /* 0x000fe200078e0219 */
[C---:B----4-:R-:W-:Y:S01]  /*03d0*/  LEA R18, P0, R25.reuse, R2, 0x1 ;  /* 0x0000000219127211 */ /* 0x050fe200078008ff */
[----:B------:R4:W2:Y:S03]  /*03e0*/  LDG.E.U16 R30, [R20.64] ;  /* 0x00000004141e7981 */ /* 0x0008a6000c1e1500 */
[----:B------:R-:W-:Y:S01]  /*03f0*/  LEA.HI.X.SX32 R19, R25, R0, 0x1, P0 ;  /* 0x0000000019137211 */ /* 0x000fe200000f0eff */
[----:B------:R0:W2:Y:S01]  /*0400*/  LDG.E.U16 R36, [R14.64] ;  /* 0x000000040e247981 */ /* 0x0000a2000c1e1500 */
[-C--:B-1----:R-:W-:Y:S02]  /*0410*/  LEA R12, P0, R9, R2.reuse, 0x1 ;  /* 0x00000002090c7211 */ /* 0x082fe400078008ff */
[----:B------:R-:W-:Y:S01]  /*0420*/  LEA R16, P1, R23, R2, 0x1 ;  /* 0x0000000217107211 */ /* 0x000fe200078208ff */
[----:B------:R1:W2:Y:S01]  /*0430*/  LDG.E.U16 R40, [R18.64] ;  /* 0x0000000412287981 */ /* 0x0002a2000c1e1500 */
[----:B----4-:R-:W-:-:S02]  /*0440*/  LEA R21, R3, R9, 0x2 ;  /* 0x0000000903157211 */ /* 0x010fc400078e10ff */
[----:B------:R-:W-:-:S03]  /*0450*/  LEA.HI.X.SX32 R13, R9, R0, 0x1, P0 ;  /* 0x00000000090d7211 */ /* 0x000fc600000f0eff */
[----:B------:R-:W-:Y:S01]  /*0460*/  IMAD R9, R3, 0x4, R21 ;  /* 0x0000000403097824 */ /* 0x000fe200078e0215 */
[----:B------:R-:W-:Y:S01]  /*0470*/  LEA.HI.X.SX32 R17, R23, R0, 0x1, P1 ;  /* 0x0000000017117211 */ /* 0x000fe200008f0eff */
[----:B------:R4:W2:Y:S01]  /*0480*/  LDG.E.U16 R42, [R12.64] ;  /* 0x000000040c2a7981 */ /* 0x0008a2000c1e1500 */
[-C--:B0-----:R-:W-:Y:S01]  /*0490*/  LEA R10, P0, R21, R2.reuse, 0x1 ;  /* 0x00000002150a7211 */ /* 0x081fe200078008ff */
[----:B------:R-:W-:Y:S01]  /*04a0*/  IMAD R23, R3, 0x4, R9 ;  /* 0x0000000403177824 */ /* 0x000fe200078e0209 */
[----:B------:R-:W-:Y:S01]  /*04b0*/  LEA R20, P1, R9, R2, 0x1 ;  /* 0x0000000209147211 */ /* 0x000fe200078208ff */
[----:B------:R0:W2:Y:S01]  /*04c0*/  LDG.E.U16 R38, [R16.64] ;  /* 0x0000000410267981 */ /* 0x0000a2000c1e1500 */
[-C--:B------:R-:W-:Y:S02]  /*04d0*/  LEA.HI.X.SX32 R11, R21, R0.reuse, 0x1, P0 ;  /* 0x00000000150b7211 */ /* 0x080fe400000f0eff */
[----:B------:R-:W-:Y:S02]  /*04e0*/  LEA.HI.X.SX32 R21, R9, R0, 0x1, P1 ;  /* 0x0000000009157211 */ /* 0x000fe400008f0eff */
[----:B------:R-:W-:Y:S01]  /*04f0*/  LEA R14, P0, R23, R2, 0x1 ;  /* 0x00000002170e7211 */ /* 0x000fe200078008ff */
[----:B------:R4:W2:Y:S01]  /*0500*/  LDG.E.U16 R44, [R10.64] ;  /* 0x000000040a2c7981 */ /* 0x0008a2000c1e1500 */
[----:B------:R-:W-:-:S02]  /*0510*/  LEA R9, R3, R23, 0x2 ;  /* 0x0000001703097211 */ /* 0x000fc400078e10ff */
[----:B------:R-:W-:Y:S01]  /*0520*/  LEA.HI.X.SX32 R15, R23, R0, 0x1, P0 ;  /* 0x00000000170f7211 */ /* 0x000fe200000f0eff */
[----:B------:R4:W2:Y:S01]  /*0530*/  LDG.E.U16 R46, [R20.64] ;  /* 0x00000004142e7981 */ /* 0x0008a2000c1e1500 */
[----:B0-----:R-:W-:Y:S01]  /*0540*/  LEA R16, P0, R9, R2, 0x1 ;  /* 0x0000000209107211 */ /* 0x001fe200078008ff */
[----:B-1----:R-:W-:Y:S02]  /*0550*/  IMAD R19, R3, 0x4, R9 ;  /* 0x0000000403137824 */ /* 0x002fe400078e0209 */
[----:B------:R0:W2:Y:S01]  /*0560*/  LDG.E.U16 R45, [R14.64] ;  /* 0x000000040e2d7981 */ /* 0x0000a2000c1e1500 */
[----:B------:R-:W-:Y:S01]  /*0570*/  LEA.HI.X.SX32 R17, R9, R0, 0x1, P0 ;  /* 0x0000000009117211 */ /* 0x000fe200000f0eff */
[----:B------:R-:W-:Y:S01]  /*0580*/  IMAD R9, R3, 0x4, R19 ;  /* 0x0000000403097824 */ /* 0x000fe200078e0213 */
[----:B----4-:R-:W-:-:S03]  /*0590*/  LEA R12, P0, R19, R2, 0x1 ;  /* 0x00000002130c7211 */ /* 0x010fc600078008ff */
[----:B------:R1:W4:Y:S01]  /*05a0*/  LDG.E.U16 R48, [R16.64] ;  /* 0x0000000410307981 */ /* 0x000322000c1e1500 */
[----:B------:R-:W-:Y:S02]  /*05b0*/  LEA R18, P1, R9, R2, 0x1 ;  /* 0x0000000209127211 */ /* 0x000fe400078208ff */
[----:B------:R-:W-:Y:S02]  /*05c0*/  LEA R23, R3, R9, 0x2 ;  /* 0x0000000903177211 */ /* 0x000fe400078e10ff */
[-C--:B------:R-:W-:Y:S02]  /*05d0*/  LEA.HI.X.SX32 R13, R19, R0.reuse, 0x1, P0 ;  /* 0x00000000130d7211 */ /* 0x080fe400000f0eff */
[----:B------:R-:W-:Y:S01]  /*05e0*/  LEA.HI.X.SX32 R19, R9, R0, 0x1, P1 ;  /* 0x0000000009137211 */ /* 0x000fe200008f0eff */
[----:B------:R-:W-:Y:S01]  /*05f0*/  IMAD R9, R3, 0x4, R23 ;  /* 0x0000000403097824 */ /* 0x000fe200078e0217 */
[----:B------:R-:W-:Y:S01]  /*0600*/  LEA R10, P0, R23, R2, 0x1 ;  /* 0x00000002170a7211 */ /* 0x000fe200078008ff */
[----:B------:R1:W2:Y:S02]  /*0610*/  LDG.E.U16 R47, [R12.64] ;  /* 0x000000040c2f7981 */ /* 0x0002a4000c1e1500 */
[----:B------:R-:W-:Y:S01]  /*0620*/  IMAD R21, R3, 0x4, R9 ;  /* 0x0000000403157824 */ /* 0x000fe200078e0209 */
[----:B------:R-:W-:Y:S01]  /*0630*/  LEA.HI.X.SX32 R11, R23, R0, 0x1, P0 ;  /* 0x00000000170b7211 */ /* 0x000fe200000f0eff */
[----:B------:R1:W3:Y:S01]  /*0640*/  LDG.E.U16 R50, [R18.64] ;  /* 0x0000000412327981 */ /* 0x0002e2000c1e1500 */
[----:B0-----:R-:W-:-:S03]  /*0650*/  LEA R14, P0, R9, R2, 0x1 ;  /* 0x00000002090e7211 */ /* 0x001fc600078008ff */
[----:B------:R0:W3:Y:S01]  /*0660*/  LDG.E.U16 R49, [R10.64] ;  /* 0x000000040a317981 */ /* 0x0000e2000c1e1500 */
[----:B------:R-:W-:Y:S02]  /*0670*/  LEA.HI.X.SX32 R15, R9, R0, 0x1, P0 ;  /* 0x00000000090f7211 */ /* 0x000fe400000f0eff */
[----:B------:R-:W-:Y:S02]  /*0680*/  LEA R9, R3, R21, 0x2 ;  /* 0x0000001503097211 */ /* 0x000fe400078e10ff */
[-C--:B-1----:R-:W-:Y:S01]  /*0690*/  LEA R16, P0, R21, R2.reuse, 0x1 ;  /* 0x0000000215107211 */ /* 0x082fe200078008ff */
[----:B------:R1:W4:Y:S01]  /*06a0*/  LDG.E.U16 R52, [R14.64] ;  /* 0x000000040e347981 */ /* 0x000322000c1e1500 */
[----:B------:R-:W-:Y:S01]  /*06b0*/  LEA R20, P1, R9, R2, 0x1 ;  /* 0x0000000209147211 */ /* 0x000fe200078208ff */
[----:B------:R-:W-:Y:S01]  /*06c0*/  IMAD R23, R3, 0x4, R9 ;  /* 0x0000000403177824 */ /* 0x000fe200078e0209 */
[-C--:B------:R-:W-:Y:S02]  /*06d0*/  LEA.HI.X.SX32 R17, R21, R0.reuse, 0x1, P0 ;  /* 0x0000000015117211 */ /* 0x080fe400000f0eff */
[----:B------:R-:W-:Y:S01]  /*06e0*/  LEA.HI.X.SX32 R21, R9, R0, 0x1, P1 ;  /* 0x0000000009157211 */ /* 0x000fe200008f0eff */
[----:B------:R-:W-:Y:S01]  /*06f0*/  IMAD R9, R3, 0x4, R23 ;  /* 0x0000000403097824 */ /* 0x000fe200078e0217 */
[C---:B------:R-:W-:Y:S01]  /*0700*/  LEA R12, P0, R23.reuse, R2, 0x1 ;  /* 0x00000002170c7211 */ /* 0x040fe200078008ff */
[----:B------:R1:W4:Y:S03]  /*0710*/  LDG.E.U16 R51, [R16.64] ;  /* 0x0000000410337981 */ /* 0x000326000c1e1500 */
[----:B------:R-:W-:Y:S01]  /*0720*/  LEA.HI.X.SX32 R13, R23, R0, 0x1, P0 ;  /* 0x00000000170d7211 */ /* 0x000fe200000f0eff */
[----:B------:R1:W4:Y:S01]  /*0730*/  LDG.E.U16 R54, [R20.64] ;  /* 0x0000000414367981 */ /* 0x000322000c1e1500 */
[----:B0-----:R-:W-:-:S02]  /*0740*/  LEA R10, P0, R9, R2, 0x1 ;  /* 0x00000002090a7211 */ /* 0x001fc400078008ff */
[----:B------:R-:W-:Y:S01]  /*0750*/  LEA R19, R3, R9, 0x2 ;  /* 0x0000000903137211 */ /* 0x000fe200078e10ff */
[----:B------:R0:W4:Y:S01]  /*0760*/  LDG.E.U16 R53, [R12.64] ;  /* 0x000000040c357981 */ /* 0x000122000c1e1500 */
[----:B------:R-:W-:-:S03]  /*0770*/  LEA.HI.X.SX32 R11, R9, R0, 0x1, P0 ;  /* 0x00000000090b7211 */ /* 0x000fc600000f0eff */
[----:B------:R-:W-:Y:S01]  /*0780*/  IMAD R9, R3, 0x4, R19 ;  /* 0x0000000403097824 */ /* 0x000fe200078e0213 */
[-C--:B-1----:R-:W-:Y:S01]  /*0790*/  LEA R14, P0, R19, R2.reuse, 0x1 ;  /* 0x00000002130e7211 */ /* 0x082fe200078008ff */
[----:B------:R1:W5:Y:S02]  /*07a0*/  LDG.E.U16 R56, [R10.64] ;  /* 0x000000040a387981 */ /* 0x000364000c1e1500 */
[----:B------:R-:W-:Y:S01]  /*07b0*/  IMAD R23, R3, 0x4, R9 ;  /* 0x0000000403177824 */ /* 0x000fe200078e0209 */
[----:B------:R-:W-:Y:S02]  /*07c0*/  LEA R18, P1, R9, R2, 0x1 ;  /* 0x0000000209127211 */ /* 0x000fe400078208ff */
[-C--:B------:R-:W-:Y:S02]  /*07d0*/  LEA.HI.X.SX32 R15, R19, R0.reuse, 0x1, P0 ;  /* 0x00000000130f7211 */ /* 0x080fe400000f0eff */
[----:B------:R-:W-:Y:S02]  /*07e0*/  LEA.HI.X.SX32 R19, R9, R0, 0x1, P1 ;  /* 0x0000000009137211 */ /* 0x000fe400008f0eff */
[----:B------:R-:W-:Y:S01]  /*07f0*/  LEA R16, P0, R23, R2, 0x1 ;  /* 0x0000000217107211 */ /* 0x000fe200078008ff */
[----:B------:R1:W5:Y:S01]  /*0800*/  LDG.E.U16 R55, [R14.64] ;  /* 0x000000040e377981 */ /* 0x000362000c1e1500 */
[----:B------:R-:W-:-:S02]  /*0810*/  LEA R9, R3, R23, 0x2 ;  /* 0x0000001703097211 */ /* 0x000fc400078e10ff */
[----:B------:R-:W-:Y:S01]  /*0820*/  LEA.HI.X.SX32 R17, R23, R0, 0x1, P0 ;  /* 0x0000000017117211 */ /* 0x000fe200000f0eff */
[----:B------:R1:W5:Y:S01]  /*0830*/  LDG.E.U16 R58, [R18.64] ;  /* 0x00000004123a7981 */ /* 0x000362000c1e1500 */
[----:B0-----:R-:W-:Y:S01]  /*0840*/  LEA R12, P0, R9, R2, 0x1 ;  /* 0x00000002090c7211 */ /* 0x001fe200078008ff */
[----:B------:R-:W-:Y:S02]  /*0850*/  IMAD R21, R3, 0x4, R9 ;  /* 0x0000000403157824 */ /* 0x000fe400078e0209 */
[----:B------:R0:W5:Y:S01]  /*0860*/  LDG.E.U16 R57, [R16.64] ;  /* 0x0000000410397981 */ /* 0x000162000c1e1500 */
[----:B------:R-:W-:Y:S01]  /*0870*/  LEA.HI.X.SX32 R13, R9, R0, 0x1, P0 ;  /* 0x00000000090d7211 */ /* 0x000fe200000f0eff */
[----:B------:R-:W-:Y:S01]  /*0880*/  IMAD R9, R3, 0x4, R21 ;  /* 0x0000000403097824 */ /* 0x000fe200078e0215 */
[----:B-1----:R-:W-:-:S03]  /*0890*/  LEA R10, P0, R21, R2, 0x1 ;  /* 0x00000002150a7211 */ /* 0x002fc600078008ff */
[----:B------:R1:W5:Y:S01]  /*08a0*/  LDG.E.U16 R60, [R12.64] ;  /* 0x000000040c3c7981 */ /* 0x000362000c1e1500 */
[----:B------:R-:W-:Y:S02]  /*08b0*/  LEA R23, R3, R9, 0x2 ;  /* 0x0000000903177211 */ /* 0x000fe400078e10ff */
[----:B------:R-:W-:-:S03]  /*08c0*/  LEA R20, P1, R9, R2, 0x1 ;  /* 0x0000000209147211 */ /* 0x000fc600078208ff */
[----:B------:R-:W-:Y:S01]  /*08d0*/  IMAD R25, R3, 0x4, R23 ;  /* 0x0000000403197824 */ /* 0x000fe200078e0217 */
[-C--:B------:R-:W-:Y:S02]  /*08e0*/  LEA.HI.X.SX32 R11, R21, R0.reuse, 0x1, P0 ;  /* 0x00000000150b7211 */ /* 0x080fe400000f0eff */
[----:B------:R-:W-:Y:S01]  /*08f0*/  LEA.HI.X.SX32 R21, R9, R0, 0x1, P1 ;  /* 0x0000000009157211 */ /* 0x000fe200008f0eff */
[----:B------:R-:W-:Y:S01]  /*0900*/  IMAD R9, R3, 0x4, R25 ;  /* 0x0000000403097824 */ /* 0x000fe200078e0219 */
[----:B------:R-:W-:Y:S01]  /*0910*/  LEA R14, P0, R23, R2, 0x1 ;  /* 0x00000002170e7211 */ /* 0x000fe200078008ff */
[----:B------:R1:W5:Y:S03]  /*0920*/  LDG.E.U16 R59, [R10.64] ;  /* 0x000000040a3b7981 */ /* 0x000366000c1e1500 */
[----:B------:R-:W-:Y:S01]  /*0930*/  LEA R19, R3, R9, 0x2 ;  /* 0x0000000903137211 */ /* 0x000fe200078e10ff */
[----:B------:R1:W5:Y:S01]  /*0940*/  LDG.E.U16 R62, [R20.64] ;  /* 0x00000004143e7981 */ /* 0x000362000c1e1500 */
[----:B------:R-:W-:-:S02]  /*0950*/  LEA.HI.X.SX32 R15, R23, R0, 0x1, P0 ;  /* 0x00000000170f7211 */ /* 0x000fc400000f0eff */
[----:B0-----:R-:W-:Y:S01]  /*0960*/  LEA R16, P0, R25, R2, 0x1 ;  /* 0x0000000219107211 */ /* 0x001fe200078008ff */
[----:B------:R-:W-:Y:S02]  /*0970*/  IMAD R23, R3, 0x4, R19 ;  /* 0x0000000403177824 */ /* 0x000fe400078e0213 */
[----:B------:R0:W5:Y:S01]  /*0980*/  LDG.E.U16 R61, [R14.64] ;  /* 0x000000040e3d7981 */ /* 0x000162000c1e1500 */
[----:B------:R-:W-:Y:S01]  /*0990*/  LEA.HI.X.SX32 R17, R25, R0, 0x1, P0 ;  /* 0x0000000019117211 */ /* 0x000fe200000f0eff */
[----:B------:R-:W-:Y:S01]  /*09a0*/  IMAD R25, R3, 0x4, R23 ;  /* 0x0000000403197824 */ /* 0x000fe200078e0217 */
[----:B-1----:R-:W-:-:S03]  /*09b0*/  LEA R12, P0, R9, R2, 0x1 ;  /* 0x00000002090c7211 */ /* 0x002fc600078008ff */
[----:B------:R1:W5:Y:S01]  /*09c0*/  LDG.E.U16 R64, [R16.64] ;  /* 0x0000000410407981 */ /* 0x000362000c1e1500 */
[----:B------:R-:W-:Y:S02]  /*09d0*/  LEA.HI.X.SX32 R13, R9, R0, 0x1, P0 ;  /* 0x00000000090d7211 */ /* 0x000fe400000f0eff */
[----:B------:R-:W-:Y:S02]  /*09e0*/  LEA R9, R3, R25, 0x2 ;  /* 0x0000001903097211 */ /* 0x000fe400078e10ff */
[----:B------:R-:W-:Y:S01]  /*09f0*/  LEA R10, P0, R23, R2, 0x1 ;  /* 0x00000002170a7211 */ /* 0x000fe200078008ff */
[----:B------:R1:W5:Y:S02]  /*0a00*/  LDG.E.U16 R63, [R12.64] ;  /* 0x000000040c3f7981 */ /* 0x000364000c1e1500 */
[----:B------:R-:W-:Y:S01]  /*0a10*/  IMAD R21, R3, 0x4, R9 ;  /* 0x0000000403157824 */ /* 0x000fe200078e0209 */
[----:B------:R-:W-:-:S03]  /*0a20*/  LEA.HI.X.SX32 R11, R23, R0, 0x1, P0 ;  /* 0x00000000170b7211 */ /* 0x000fc600000f0eff */
[----:B------:R-:W-:Y:S01]  /*0a30*/  IMAD R23, R3, 0x4, R21 ;  /* 0x0000000403177824 */ /* 0x000fe200078e0215 */
[----:B0-----:R-:W-:Y:S01]  /*0a40*/  LEA R14, P0, R25, R2, 0x1 ;  /* 0x00000002190e7211 */ /* 0x001fe200078008ff */
[----:B------:R0:W5:Y:S03]  /*0a50*/  LDG.E.U16 R65, [R10.64] ;  /* 0x000000040a417981 */ /* 0x000166000c1e1500 */
[----:B------:R-:W-:Y:S02]  /*0a60*/  LEA R27, R3, R23, 0x2 ;  /* 0x00000017031b7211 */ /* 0x000fe400078e10ff */
[----:B------:R-:W-:-:S03]  /*0a70*/  LEA.HI.X.SX32 R15, R25, R0, 0x1, P0 ;  /* 0x00000000190f7211 */ /* 0x000fc600000f0eff */
[----:B------:R-:W-:Y:S01]  /*0a80*/  IMAD R25, R3, 0x4, R27 ;  /* 0x0000000403197824 */ /* 0x000fe200078e021b */
[----:B-1----:R-:W-:Y:S01]  /*0a90*/  LEA R16, P0, R9, R2, 0x1 ;  /* 0x0000000209107211 */ /* 0x002fe200078008ff */
[----:B------:R1:W5:Y:S03]  /*0aa0*/  LDG.E.U16 R68, [R14.64] ;  /* 0x000000040e447981 */ /* 0x000366000c1e1500 */
[----:B------:R-:W-:Y:S02]  /*0ab0*/  LEA R29, R3, R25, 0x2 ;  /* 0x00000019031d7211 */ /* 0x000fe400078e10ff */
[----:B------:R-:W-:-:S03]  /*0ac0*/  LEA.HI.X.SX32 R17, R9, R0, 0x1, P0 ;  /* 0x0000000009117211 */ /* 0x000fc600000f0eff */
[----:B------:R-:W-:Y:S01]  /*0ad0*/  IMAD R9, R3, 0x4, R29 ;  /* 0x0000000403097824 */ /* 0x000fe200078e021d */
[----:B------:R-:W-:Y:S01]  /*0ae0*/  LEA R12, P0, R23, R2, 0x1 ;  /* 0x00000002170c7211 */ /* 0x000fe200078008ff */
[----:B------:R1:W5:Y:S03]  /*0af0*/  LDG.E.U16 R67, [R16.64] ;  /* 0x0000000410437981 */ /* 0x000366000c1e1500 */
[----:B------:R-:W-:Y:S02]  /*0b00*/  LEA R31, R3, R9, 0x2 ;  /* 0x00000009031f7211 */ /* 0x000fe400078e10ff */
[----:B------:R-:W-:Y:S02]  /*0b10*/  LEA.HI.X.SX32 R13, R23, R0, 0x1, P0 ;  /* 0x00000000170d7211 */ /* 0x000fe400000f0eff */
[-C--:B0-----:R-:W-:Y:S01]  /*0b20*/  LEA R10, P0, R27, R2.reuse, 0x1 ;  /* 0x000000021b0a7211 */ /* 0x081fe200078008ff */
[----:B------:R-:W-:Y:S01]  /*0b30*/  IMAD R23, R3, 0x4, R31 ;  /* 0x0000000403177824 */ /* 0x000fe200078e021f */
[----:B------:R-:W-:Y:S01]  /*0b40*/  LEA R18, P1, R19, R2, 0x1 ;  /* 0x0000000213127211 */ /* 0x000fe200078208ff */
[----:B------:R0:W5:Y:S01]  /*0b50*/  LDG.E.U16 R69, [R12.64] ;  /* 0x000000040c457981 */ /* 0x000162000c1e1500 */
[----:B------:R-:W-:-:S02]  /*0b60*/  LEA.HI.X.SX32 R11, R27, R0, 0x1, P0 ;  /* 0x000000001b0b7211 */ /* 0x000fc400000f0eff */
[----:B------:R-:W-:Y:S02]  /*0b70*/  LEA R27, R3, R23, 0x2 ;  /* 0x00000017031b7211 */ /* 0x000fe400078e10ff */
[----:B------:R-:W-:Y:S01]  /*0b80*/  LEA.HI.X.SX32 R19, R19, R0, 0x1, P1 ;  /* 0x0000000013137211 */ /* 0x000fe200008f0eff */
[----:B------:R0:W5:Y:S01]  /*0b90*/  LDG.E.U16 R72, [R10.64] ;  /* 0x000000040a487981 */ /* 0x000162000c1e1500 */
[-C--:B------:R-:W-:Y:S01]  /*0ba0*/  LEA R20, P1, R21, R2.reuse, 0x1 ;  /* 0x0000000215147211 */ /* 0x080fe200078208ff */
[----:B------:R-:W-:Y:S01]  /*0bb0*/  IMAD R33, R3, 0x4, R27 ;  /* 0x0000000403217824 */ /* 0x000fe200078e021b */
[----:B-1----:R-:W-:Y:S01]  /*0bc0*/  LEA R14, P0, R25, R2, 0x1 ;  /* 0x00000002190e7211 */ /* 0x002fe200078008ff */
[----:B------:R1:W5:Y:S01]  /*0bd0*/  LDG.E.U16 R66, [R18.64] ;  /* 0x0000000412427981 */ /* 0x000362000c1e1500 */
[-C--:B------:R-:W-:Y:S02]  /*0be0*/  LEA.HI.X.SX32 R21, R21, R0.reuse, 0x1, P1 ;  /* 0x0000000015157211 */ /* 0x080fe400008f0eff */
[----:B------:R-:W-:-:S02]  /*0bf0*/  LEA.HI.X.SX32 R15, R25, R0, 0x1, P0 ;  /* 0x00000000190f7211 */ /* 0x000fc400000f0eff */
[----:B------:R-:W-:Y:S01]  /*0c00*/  LEA R16, P1, R29, R2, 0x1 ;  /* 0x000000021d107211 */ /* 0x000fe200078208ff */
[----:B------:R0:W5:Y:S01]  /*0c10*/  LDG.E.U16 R70, [R20.64] ;  /* 0x0000000414467981 */ /* 0x000162000c1e1500 */
[----:B------:R-:W-:Y:S02]  /*0c20*/  LEA R25, R3, R33, 0x2 ;  /* 0x0000002103197211 */ /* 0x000fe400078e10ff */
[----:B------:R-:W-:Y:S01]  /*0c30*/  LEA.HI.X.SX32 R17, R29, R0, 0x1, P1 ;  /* 0x000000001d117211 */ /* 0x000fe200008f0eff */
[----:B------:R0:W5:Y:S01]  /*0c40*/  LDG.E.U16 R71, [R14.64] ;  /* 0x000000040e477981 */ /* 0x000162000c1e1500 */
[----:B-1----:R-:W-:Y:S01]  /*0c50*/  LEA R18, P0, R9, R2, 0x1 ;  /* 0x0000000209127211 */ /* 0x002fe200078008ff */
[----:B------:R-:W-:Y:S02]  /*0c60*/  IMAD R29, R3, 0x4, R25 ;  /* 0x00000004031d7824 */ /* 0x000fe400078e0219 */
[----:B------:R1:W5:Y:S01]  /*0c70*/  LDG.E.U16 R74, [R16.64] ;  /* 0x00000004104a7981 */ /* 0x000362000c1e1500 */
[----:B------:R-:W-:-:S02]  /*0c80*/  LEA.HI.X.SX32 R19, R9, R0, 0x1, P0 ;  /* 0x0000000009137211 */ /* 0x000fc400000f0eff */
[----:B0-----:R-:W-:Y:S02]  /*0c90*/  LEA R12, P0, R31, R2, 0x1 ;  /* 0x000000021f0c7211 */ /* 0x001fe400078008ff */
[----:B------:R-:W-:Y:S01]  /*0ca0*/  LEA R9, R3, R29, 0x2 ;  /* 0x0000001d03097211 */ /* 0x000fe200078e10ff */
[----:B------:R0:W5:Y:S01]  /*0cb0*/  LDG.E.U16 R73, [R18.64] ;  /* 0x0000000412497981 */ /* 0x000162000c1e1500 */
[----:B------:R-:W-:-:S03]  /*0cc0*/  LEA.HI.X.SX32 R13, R31, R0, 0x1, P0 ;  /* 0x000000001f0d7211 */ /* 0x000fc600000f0eff */
[----:B------:R-:W-:Y:S01]  /*0cd0*/  IMAD R31, R3, 0x4, R9 ;  /* 0x00000004031f7824 */ /* 0x000fe200078e0209 */
[----:B------:R-:W-:Y:S01]  /*0ce0*/  LEA R10, P0, R23, R2, 0x1 ;  /* 0x00000002170a7211 */ /* 0x000fe200078008ff */
[----:B------:R0:W5:Y:S03]  /*0cf0*/  LDG.E.U16 R76, [R12.64] ;  /* 0x000000040c4c7981 */ /* 0x000166000c1e1500 */
[----:B------:R-:W-:-:S05]  /*0d00*/  LEA R35, R3, R31, 0x2 ;  /* 0x0000001f03237211 */ /* 0x000fca00078e10ff */
[----:B------:R-:W-:Y:S01]  /*0d10*/  IMAD R37, R3, 0x4, R35 ;  /* 0x0000000403257824 */ /* 0x000fe200078e0223 */
[----:B------:R-:W-:-:S04]  /*0d20*/  LEA.HI.X.SX32 R11, R23, R0, 0x1, P0 ;  /* 0x00000000170b7211 */ /* 0x000fc800000f0eff */
[----:B------:R-:W-:Y:S01]  /*0d30*/  LEA R23, R3, R37, 0x2 ;  /* 0x0000002503177211 */ /* 0x000fe200078e10ff */
[----:B------:R0:W5:Y:S01]  /*0d40*/  LDG.E.U16 R75, [R10.64] ;  /* 0x000000040a4b7981 */ /* 0x000162000c1e1500 */
[----:B------:R-:W-:-:S03]  /*0d50*/  LEA R14, P0, R25, R2, 0x1 ;  /* 0x00000002190e7211 */ /* 0x000fc600078008ff */
[----:B------:R-:W-:Y:S01]  /*0d60*/  IMAD R39, R3, 0x4, R23 ;  /* 0x0000000403277824 */ /* 0x000fe200078e0217 */
[----:B------:R-:W-:Y:S02]  /*0d70*/  LEA.HI.X.SX32 R15, R25, R0, 0x1, P0 ;  /* 0x00000000190f7211 */ /* 0x000fe400000f0eff */
[----:B-1----:R-:W-:Y:S02]  /*0d80*/  LEA R16, P0, R9, R2, 0x1 ;  /* 0x0000000209107211 */ /* 0x002fe400078008ff */
[----:B------:R-:W-:Y:S01]  /*0d90*/  LEA R25, R3, R39, 0x2 ;  /* 0x0000002703197211 */ /* 0x000fe200078e10ff */
[----:B------:R1:W5:Y:S01]  /*0da0*/  LDG.E.U16 R80, [R14.64] ;  /* 0x000000040e507981 */ /* 0x000362000c1e1500 */
[----:B------:R-:W-:Y:S02]  /*0db0*/  LEA.HI.X.SX32 R17, R9, R0, 0x1, P0 ;  /* 0x0000000009117211 */ /* 0x000fe400000f0eff */
[-C--:B------:R-:W-:Y:S01]  /*0dc0*/  LEA R20, P1, R27, R2.reuse, 0x1 ;  /* 0x000000021b147211 */ /* 0x080fe200078208ff */
[----:B------:R-:W-:Y:S01]  /*0dd0*/  IMAD R9, R3, 0x4, R25 ;  /* 0x0000000403097824 */ /* 0x000fe200078e0219 */
[----:B0-----:R-:W-:Y:S01]  /*0de0*/  LEA R12, P0, R23, R2, 0x1 ;  /* 0x00000002170c7211 */ /* 0x001fe200078008ff */
[----:B------:R0:W5:Y:S01]  /*0df0*/  LDG.E.U16 R82, [R16.64] ;  /* 0x0000000410527981 */ /* 0x000162000c1e1500 */
[----:B------:R-:W-:-:S02]  /*0e00*/  LEA.HI.X.SX32 R21, R27, R0, 0x1, P1 ;  /* 0x000000001b157211 */ /* 0x000fc400008f0eff */
[----:B------:R-:W-:Y:S02]  /*0e10*/  LEA R18, P1, R35, R2, 0x1 ;  /* 0x0000000223127211 */ /* 0x000fe400078208ff */
[----:B------:R-:W-:Y:S01]  /*0e20*/  LEA R11, R3, R9, 0x2 ;  /* 0x00000009030b7211 */ /* 0x000fe200078e10ff */
[----:B------:R0:W5:Y:S01]  /*0e30*/  LDG.E.U16 R78, [R20.64] ;  /* 0x00000004144e7981 */ /* 0x000162000c1e1500 */
[----:B------:R-:W-:-:S03]  /*0e40*/  LEA.HI.X.SX32 R19, R35, R0, 0x1, P1 ;  /* 0x0000000023137211 */ /* 0x000fc600008f0eff */
[----:B------:R-:W-:Y:S01]  /*0e50*/  IMAD R35, R3, 0x4, R11 ;  /* 0x0000000403237824 */ /* 0x000fe200078e020b */
[----:B------:R-:W-:Y:S01]  /*0e60*/  LEA.HI.X.SX32 R13, R23, R0, 0x1, P0 ;  /* 0x00000000170d7211 */ /* 0x000fe200000f0eff */
[----:B------:R1:W5:Y:S03]  /*0e70*/  LDG.E.U16 R84, [R18.64] ;  /* 0x0000000412547981 */ /* 0x000366000c1e1500 */
[----:B------:R-:W-:Y:S01]  /*0e80*/  LEA R27, R3, R35, 0x2 ;  /* 0x00000023031b7211 */ /* 0x000fe200078e10ff */
[----:B------:R1:W5:Y:S01]  /*0e90*/  LDG.E.U16 R86, [R12.64] ;  /* 0x000000040c567981 */ /* 0x000362000c1e1500 */
[----:B0-----:R-:W-:-:S03]  /*0ea0*/  LEA R20, P0, R25, R2, 0x1 ;  /* 0x0000000219147211 */ /* 0x001fc600078008ff */
[----:B------:R-:W-:Y:S01]  /*0eb0*/  IMAD R41, R3, 0x4, R27 ;  /* 0x0000000403297824 */ /* 0x000fe200078e021b */
[----:B------:R-:W-:Y:S02]  /*0ec0*/  LEA R22, P1, R11, R2, 0x1 ;  /* 0x000000020b167211 */ /* 0x000fe400078208ff */
[-C--:B------:R-:W-:Y:S02]  /*0ed0*/  LEA.HI.X.SX32 R21, R25, R0.reuse, 0x1, P0 ;  /* 0x0000000019157211 */ /* 0x080fe400000f0eff */
[----:B------:R-:W-:Y:S02]  /*0ee0*/  LEA R43, R3, R41, 0x2 ;  /* 0x00000029032b7211 */ /* 0x000fe400078e10ff */
[----:B------:R-:W-:Y:S01]  /*0ef0*/  LEA.HI.X.SX32 R23, R11, R0, 0x1, P1 ;  /* 0x000000000b177211 */ /* 0x000fe200008f0eff */
[----:B------:R0:W5:Y:S01]  /*0f00*/  LDG.E.U16 R88, [R20.64] ;  /* 0x0000000414587981 */ /* 0x000162000c1e1500 */
[-C--:B------:R-:W-:Y:S02]  /*0f10*/  LEA R24, P0, R27, R2.reuse, 0x1 ;  /* 0x000000021b187211 */ /* 0x080fe400078008ff */
[----:B------:R-:W-:Y:S01]  /*0f20*/  LEA R26, P1, R43, R2, 0x1 ;  /* 0x000000022b1a7211 */ /* 0x000fe200078208ff */
[----:B------:R0:W5:Y:S01]  /*0f30*/  LDG.E.U16 R90, [R22.64] ;  /* 0x00000004165a7981 */ /* 0x000162000c1e1500 */
[----:B------:R-:W-:-:S02]  /*0f40*/  LEA.HI.X.SX32 R25, R27, R0, 0x1, P0 ;  /* 0x000000001b197211 */ /* 0x000fc400000f0eff */
[----:B------:R-:W-:Y:S02]  /*0f50*/  LEA.HI.X.SX32 R27, R43, R0, 0x1, P1 ;  /* 0x000000002b1b7211 */ /* 0x000fe400008f0eff */
[-C--:B------:R-:W-:Y:S01]  /*0f60*/  LEA R10, P0, R33, R2.reuse, 0x1 ;  /* 0x00000002210a7211 */ /* 0x080fe200078008ff */
[----:B------:R-:W-:Y:S01]  /*0f70*/  IMAD R3, R3, 0x4, R43 ;  /* 0x0000000403037824 */ /* 0x000fe200078e022b */
[----:B-1----:R-:W-:Y:S01]  /*0f80*/  LEA R12, P1, R29, R2, 0x1 ;  /* 0x000000021d0c7211 */ /* 0x002fe200078208ff */
[----:B------:R1:W5:Y:S01]  /*0f90*/  LDG.E.U16 R92, [R24.64] ;  /* 0x00000004185c7981 */ /* 0x000362000c1e1500 */
[-C--:B------:R-:W-:Y:S02]  /*0fa0*/  LEA.HI.X.SX32 R11, R33, R0.reuse, 0x1, P0 ;  /* 0x00000000210b7211 */ /* 0x080fe400000f0eff */
[----:B------:R-:W-:Y:S01]  /*0fb0*/  LEA.HI.X.SX32 R13, R29, R0, 0x1, P1 ;  /* 0x000000001d0d7211 */ /* 0x000fe200008f0eff */
[----:B------:R-:W5:Y:S01]  /*0fc0*/  LDG.E.U16 R26, [R26.64] ;  /* 0x000000041a1a7981 */ /* 0x000f62000c1e1500 */
[----:B------:R-:W-:-:S02]  /*0fd0*/  LEA R14, P0, R31, R2, 0x1 ;  /* 0x000000021f0e7211 */ /* 0x000fc400078008ff */
[----:B------:R-:W-:Y:S01]  /*0fe0*/  LEA R16, P1, R37, R2, 0x1 ;  /* 0x0000000225107211 */ /* 0x000fe200078208ff */
[----:B------:R0:W5:Y:S01]  /*0ff0*/  LDG.E.U16 R29, [R10.64] ;  /* 0x000000040a1d7981 */ /* 0x000162000c1e1500 */
[-C--:B------:R-:W-:Y:S02]  /*1000*/  LEA.HI.X.SX32 R15, R31, R0.reuse, 0x1, P0 ;  /* 0x000000001f0f7211 */ /* 0x080fe400000f0eff */
[----:B------:R-:W-:Y:S01]  /*1010*/  LEA.HI.X.SX32 R17, R37, R0, 0x1, P1 ;  /* 0x0000000025117211 */ /* 0x000fe200008f0eff */
[----:B-1----:R1:W5:Y:S01]  /*1020*/  LDG.E.U16 R24, [R12.64] ;  /* 0x000000040c187981 */ /* 0x002362000c1e1500 */
[-C--:B------:R-:W-:Y:S02]  /*1030*/  LEA R18, P0, R39, R2.reuse, 0x1 ;  /* 0x0000000227127211 */ /* 0x080fe400078008ff */
[----:B0-----:R-:W-:Y:S01]  /*1040*/  LEA R22, P1, R35, R2, 0x1 ;  /* 0x0000000223167211 */ /* 0x001fe200078208ff */
[----:B------:R0:W5:Y:S01]  /*1050*/  LDG.E.U16 R16, [R16.64] ;  /* 0x0000000410107981 */ /* 0x000162000c1e1500 */
[----:B------:R-:W-:-:S02]  /*1060*/  LEA.HI.X.SX32 R19, R39, R0, 0x1, P0 ;  /* 0x0000000027137211 */ /* 0x000fc400000f0eff */
[----:B------:R-:W-:Y:S01]  /*1070*/  LEA.HI.X.SX32 R23, R35, R0, 0x1, P1 ;  /* 0x0000000023177211 */ /* 0x000fe200008f0eff */
[----:B------:R0:W5:Y:S01]  /*1080*/  LDG.E.U16 R14, [R14.64] ;  /* 0x000000040e0e7981 */ /* 0x000162000c1e1500 */
[-C--:B------:R-:W-:Y:S02]  /*1090*/  LEA R20, P0, R9, R2.reuse, 0x1 ;  /* 0x0000000209147211 */ /* 0x080fe400078008ff */
[----:B-1----:R-:W-:Y:S01]  /*10a0*/  LEA R12, P1, R3, R2, 0x1 ;  /* 0x00000002030c7211 */ /* 0x002fe200078208ff */
[----:B------:R1:W5:Y:S01]  /*10b0*/  LDG.E.U16 R18, [R18.64] ;  /* 0x0000000412127981 */ /* 0x000362000c1e1500 */
[-C--:B------:R-:W-:Y:S02]  /*10c0*/  LEA.HI.X.SX32 R21, R9, R0.reuse, 0x1, P0 ;  /* 0x0000000009157211 */ /* 0x080fe400000f0eff */
[----:B------:R-:W-:Y:S01]  /*10d0*/  LEA.HI.X.SX32 R13, R3, R0, 0x1, P1 ;  /* 0x00000000030d7211 */ /* 0x000fe200008f0eff */
[----:B------:R-:W5:Y:S04]  /*10e0*/  LDG.E.U16 R22, [R22.64] ;  /* 0x0000000416167981 */ /* 0x000f68000c1e1500 */
[----:B------:R-:W5:Y:S04]  /*10f0*/  LDG.E.U16 R20, [R20.64] ;  /* 0x0000000414147981 */ /* 0x000f68000c1e1500 */
[----:B0-----:R0:W5:Y:S01]  /*1100*/  LDG.E.U16 R17, [R12.64] ;  /* 0x000000040c117981 */ /* 0x001162000c1e1500 */
[----:B------:R-:W-:-:S04]  /*1110*/  LEA R10, P0, R41, R2, 0x1 ;  /* 0x00000002290a7211 */ /* 0x000fc800078008ff */
[----:B------:R-:W-:-:S05]  /*1120*/  LEA.HI.X.SX32 R11, R41, R0, 0x1, P0 ;  /* 0x00000000290b7211 */ /* 0x000fca00000f0eff */
[----:B------:R0:W5:Y:S01]  /*1130*/  LDG.E.U16 R15, [R10.64] ;  /* 0x000000040a0f7981 */ /* 0x000162000c1e1500 */
[C---:B------:R-:W-:Y:S02]  /*1140*/  LOP3.LUT R2, R124.reuse, 0xc0, RZ, 0xc0, !PT ;  /* 0x000000c07c027812 */ /* 0x040fe400078ec0ff */
[----:B------:R-:W-:Y:S02]  /*1150*/  LOP3.LUT R0, R124, 0xff, RZ, 0xc0, !PT ;  /* 0x000000ff7c007812 */ /* 0x000fe400078ec0ff */
[----:B------:R-:W-:Y:S02]  /*1160*/  SHF.R.U32.HI R3, RZ, 0x2, R2 ;  /* 0x00000002ff037819 */ /* 0x000fe40000011602 */
[----:B------:R-:W-:-:S04]  /*1170*/  SHF.L.U32 R2, R0, 0x1, RZ ;  /* 0x0000000100027819 */ /* 0x000fc800000006ff */
[----:B------:R-:W-:-:S05]  /*1180*/  LOP3.LUT R3, R2, R3, RZ, 0x3c, !PT ;  /* 0x0000000302037212 */ /* 0x000fca00078e3cff */
[----:B--2---:R2:W-:Y:S01]  /*1190*/  STS.U16 [R3+0xc00], R30 ;  /* 0x000c001e03007388 */ /* 0x0045e20000000400 */
[----:B------:R-:W-:-:S03]  /*11a0*/  IMAD.MOV.U32 R9, RZ, RZ, c[0x0][0x1d0] ;  /* 0x00007400ff097624 */ /* 0x000fc600078e00ff */
[----:B------:R0:W-:Y:S01]  /*11b0*/  STS.U16 [R3], R4 ;  /* 0x0000000403007388 */ /* 0x0001e20000000400 */
[----:B--2---:R-:W-:-:S03]  /*11c0*/  LOP3.LUT R30, R3, 0x40, RZ, 0x3c, !PT ;  /* 0x00000040031e7812 */ /* 0x004fc600078e3cff */
[----:B---3--:R2:W-:Y:S04]  /*11d0*/  STS.U16 [R3+0x400], R6 ;  /* 0x0004000603007388 */ /* 0x0085e80000000400 */
[----:B------:R3:W-:Y:S04]  /*11e0*/  STS.U16 [R3+0x800], R8 ;  /* 0x0008000803007388 */ /* 0x0007e80000000400 */
[----:B------:R-:W-:Y:S04]  /*11f0*/  STS.U16 [R3+0x1000], R34 ;  /* 0x0010002203007388 */ /* 0x000fe80000000400 */
[----:B------:R-:W-:Y:S04]  /*1200*/  STS.U16 [R3+0x1400], R38 ;  /* 0x0014002603007388 */ /* 0x000fe80000000400 */
[----:B------:R-:W-:Y:S04]  /*1210*/  STS.U16 [R3+0x1800], R42 ;  /* 0x0018002a03007388 */ /* 0x000fe80000000400 */
[----:B------:R-:W-:Y:S04]  /*1220*/  STS.U16 [R3+0x1c00], R46 ;  /* 0x001c002e03007388 */ /* 0x000fe80000000400 */
[----:B----4-:R-:W-:Y:S04]  /*1230*/  STS.U16 [R3+0x2000], R48 ;  /* 0x0020003003007388 */ /* 0x010fe80000000400 */
[----:B------:R-:W-:Y:S04]  /*1240*/  STS.U16 [R3+0x2400], R50 ;  /* 0x0024003203007388 */ /* 0x000fe80000000400 */
[----:B------:R-:W-:Y:S04]  /*1250*/  STS.U16 [R3+0x2800], R52 ;  /* 0x0028003403007388 */ /* 0x000fe80000000400 */
[----:B------:R-:W-:Y:S04]  /*1260*/  STS.U16 [R3+0x2c00], R54 ;  /* 0x002c003603007388 */ /* 0x000fe80000000400 */
[----:B-----5:R-:W-:Y:S04]  /*1270*/  STS.U16 [R3+0x3000], R56 ;  /* 0x0030003803007388 */ /* 0x020fe80000000400 */
[----:B------:R-:W-:Y:S04]  /*1280*/  STS.U16 [R3+0x3400], R58 ;  /* 0x0034003a03007388 */ /* 0x000fe80000000400 */
[----:B------:R-:W-:Y:S01]  /*1290*/  STS.U16 [R3+0x3800], R60 ;  /* 0x0038003c03007388 */ /* 0x000fe20000000400 */
[----:B------:R-:W-:-:S03]  /*12a0*/  ISETP.GE.AND P0, PT, R9, 0x1, PT ;  /* 0x000000010900780c */ /* 0x000fc60003f06270 */
[----:B------:R-:W-:Y:S04]  /*12b0*/  STS.U16 [R3+0x3c00], R62 ;  /* 0x003c003e03007388 */ /* 0x000fe80000000400 */
[----:B------:R-:W-:Y:S01]  /*12c0*/  STS.U16 [R3+0x4000], R64 ;  /* 0x0040004003007388 */ /* 0x000fe20000000400 */
[----:B0-----:R-:W-:Y:S01]  /*12d0*/  MOV R4, 0x3f800000 ;  /* 0x3f80000000047802 */ /* 0x001fe20000000f00 */
[----:B------:R-:W-:Y:S01]  /*12e0*/  IMAD.MOV.U32 R9, RZ, RZ, -0x800000 ;  /* 0xff800000ff097424 */ /* 0x000fe200078e00ff */
[----:B--2---:R-:W-:Y:S01]  /*12f0*/  MOV R6, 0xff800000 ;  /* 0xff80000000067802 */ /* 0x004fe20000000f00 */
[----:B------:R-:W-:Y:S01]  /*1300*/  STS.U16 [R3+0x4800], R68 ;  /* 0x0048004403007388 */ /* 0x000fe20000000400 */
[----:B---3--:R-:W-:Y:S01]  /*1310*/  MOV R8, 0xff800000 ;  /* 0xff80000000087802 */ /* 0x008fe20000000f00 */
[----:B------:R-:W-:Y:S01]  /*1320*/  IMAD.MOV.U32 R11, RZ, RZ, -0x800000 ;  /* 0xff800000ff0b7424 */ /* 0x000fe200078e00ff */
[----:B------:R-:W-:Y:S01]  /*1330*/  MOV R10, 0xff800000 ;  /* 0xff800000000a7802 */ /* 0x000fe20000000f00 */
[----:B------:R-:W-:Y:S01]  /*1340*/  IMAD.MOV.U32 R13, RZ, RZ, 0x3f800000 ;  /* 0x3f800000ff0d7424 */ /* 0x000fe200078e00ff */
[----:B------:R-:W-:Y:S01]  /*1350*/  MOV R12, 0xff800000 ;  /* 0xff800000000c7802 */ /* 0x000fe20000000f00 */
[----:B------:R-:W-:Y:S04]  /*1360*/  STS.U16 [R3+0x5000], R72 ;  /* 0x0050004803007388 */ /* 0x000fe80000000400 */
[----:B------:R-:W-:Y:S04]  /*1370*/  STS.U16 [R3+0x4400], R66 ;  /* 0x0044004203007388 */ /* 0x000fe80000000400 */
[----:B------:R-:W-:Y:S04]  /*1380*/  STS.U16 [R3+0x4c00], R70 ;  /* 0x004c004603007388 */ /* 0x000fe80000000400 */
[----:B------:R-:W-:Y:S04]  /*1390*/  STS.U16 [R3+0x5400], R74 ;  /* 0x0054004a03007388 */ /* 0x000fe80000000400 */
[----:B------:R-:W-:Y:S01]  /*13a0*/  STS.U16 [R3+0x5800], R76 ;  /* 0x0058004c03007388 */ /* 0x000fe20000000400 */
[----:B-1----:R-:W-:Y:S01]  /*13b0*/  IMAD.MOV.U32 R19, RZ, RZ, 0x3f800000 ;  /* 0x3f800000ff137424 */ /* 0x002fe200078e00ff */
[----:B------:R-:W-:Y:S01]  /*13c0*/  MOV R143, 0x3f800000 ;  /* 0x3f800000008f7802 */ /* 0x000fe20000000f00 */
[----:B------:R-:W-:Y:S01]  /*13d0*/  IMAD.MOV.U32 R142, RZ, RZ, 0x3f800000 ;  /* 0x3f800000ff8e7424 */ /* 0x000fe200078e00ff */
[----:B------:R-:W-:Y:S04]  /*13e0*/  STS.U16 [R3+0x6000], R80 ;  /* 0x0060005003007388 */ /* 0x000fe80000000400 */
[----:B------:R-:W-:Y:S04]  /*13f0*/  STS.U16 [R3+0x6400], R82 ;  /* 0x0064005203007388 */ /* 0x000fe80000000400 */
[----:B------:R-:W-:Y:S04]  /*1400*/  STS.U16 [R3+0x5c00], R78 ;  /* 0x005c004e03007388 */ /* 0x000fe80000000400 */
[----:B------:R0:W-:Y:S04]  /*1410*/  STS.U16 [R3+0x6800], R84 ;  /* 0x0068005403007388 */ /* 0x0001e80000000400 */
[----:B------:R1:W-:Y:S04]  /*1420*/  STS.U16 [R3+0x6c00], R86 ;  /* 0x006c005603007388 */ /* 0x0003e80000000400 */
[----:B------:R2:W-:Y:S04]  /*1430*/  STS.U16 [R3+0x7000], R88 ;  /* 0x0070005803007388 */ /* 0x0005e80000000400 */
[----:B------:R3:W-:Y:S04]  /*1440*/  STS.U16 [R3+0x7400], R90 ;  /* 0x0074005a03007388 */ /* 0x0007e80000000400 */
[----:B------:R-:W-:Y:S04]  /*1450*/  STS.U16 [R3+0x7800], R92 ;  /* 0x0078005c03007388 */ /* 0x000fe80000000400 */
        /* <DEDUP_REMOVED lines=14> */
[----:B------:R-:W-:Y:S01]  /*1540*/  STS.U16 [R30+0x7e00], R17 ;  /* 0x007e00111e007388 */ /* 0x000fe20000000400 */
[----:B------:R-:W-:Y:S01]  /*1550*/  CS2R R120, SRZ ;  /* 0x0000000000787805 */ /* 0x000fe2000001ff00 */
[----:B------:R-:W-:Y:S01]  /*1560*/  CS2R R122, SRZ ;  /* 0x00000000007a7805 */ /* 0x000fe2000001ff00 */
[----:B------:R-:W-:Y:S01]  /*1570*/  CS2R R104, SRZ ;  /* 0x0000000000687805 */ /* 0x000fe2000001ff00 */
[----:B------:R4:W-:Y:S01]  /*1580*/  STS.U16 [R30+0x200], R5 ;  /* 0x000200051e007388 */ /* 0x0009e20000000400 */
[----:B------:R-:W-:Y:S01]  /*1590*/  CS2R R106, SRZ ;  /* 0x00000000006a7805 */ /* 0x000fe2000001ff00 */
[----:B------:R-:W-:Y:S01]  /*15a0*/  CS2R R100, SRZ ;  /* 0x0000000000647805 */ /* 0x000fe2000001ff00 */
[----:B------:R-:W-:Y:S01]  /*15b0*/  CS2R R102, SRZ ;  /* 0x0000000000667805 */ /* 0x000fe2000001ff00 */
[----:B------:R5:W-:Y:S01]  /*15c0*/  STS.U16 [R30+0x600], R7 ;  /* 0x000600071e007388 */ /* 0x000be20000000400 */
[----:B0-----:R-:W-:Y:S01]  /*15d0*/  CS2R R84, SRZ ;  /* 0x0000000000547805 */ /* 0x001fe2000001ff00 */
[----:B-1----:R-:W-:Y:S01]  /*15e0*/  CS2R R86, SRZ ;  /* 0x0000000000567805 */ /* 0x002fe2000001ff00 */
[----:B--2---:R-:W-:Y:S01]  /*15f0*/  CS2R R88, SRZ ;  /* 0x0000000000587805 */ /* 0x004fe2000001ff00 */
[----:B------:R-:W-:Y:S01]  /*1600*/  STS.U16 [R30+0x1a00], R44 ;  /* 0x001a002c1e007388 */ /* 0x000fe20000000400 */
[----:B---3--:R-:W-:Y:S01]  /*1610*/  CS2R R90, SRZ ;  /* 0x00000000005a7805 */ /* 0x008fe2000001ff00 */
[----:B----4-:R-:W-:Y:S01]  /*1620*/  IMAD.MOV.U32 R5, RZ, RZ, -0x800000 ;  /* 0xff800000ff057424 */ /* 0x010fe200078e00ff */
[----:B------:R-:W-:Y:S01]  /*1630*/  CS2R R108, SRZ ;  /* 0x00000000006c7805 */ /* 0x000fe2000001ff00 */
[----:B------:R0:W-:Y:S01]  /*1640*/  STS.U16 [R30+0x1e00], R45 ;  /* 0x001e002d1e007388 */ /* 0x0001e20000000400 */
[----:B------:R-:W-:Y:S01]  /*1650*/  CS2R R110, SRZ ;  /* 0x00000000006e7805 */ /* 0x000fe2000001ff00 */
[----:B-----5:R-:W-:Y:S01]  /*1660*/  IMAD.MOV.U32 R7, RZ, RZ, -0x800000 ;  /* 0xff800000ff077424 */ /* 0x020fe200078e00ff */
[----:B------:R-:W-:Y:S01]  /*1670*/  CS2R R112, SRZ ;  /* 0x0000000000707805 */ /* 0x000fe2000001ff00 */
[----:B------:R1:W-:Y:S01]  /*1680*/  STS.U16 [R30+0x2200], R47 ;  /* 0x0022002f1e007388 */ /* 0x0003e20000000400 */
[----:B------:R-:W-:Y:S01]  /*1690*/  CS2R R114, SRZ ;  /* 0x0000000000727805 */ /* 0x000fe2000001ff00 */
[----:B------:R-:W-:Y:S01]  /*16a0*/  CS2R R116, SRZ ;  /* 0x0000000000747805 */ /* 0x000fe2000001ff00 */
[----:B------:R-:W-:Y:S01]  /*16b0*/  CS2R R118, SRZ ;  /* 0x0000000000767805 */ /* 0x000fe2000001ff00 */
[----:B------:R2:W-:Y:S01]  /*16c0*/  STS.U16 [R30+0x2600], R49 ;  /* 0x002600311e007388 */ /* 0x0005e20000000400 */
[----:B------:R-:W-:Y:S01]  /*16d0*/  CS2R R92, SRZ ;  /* 0x00000000005c7805 */ /* 0x000fe2000001ff00 */
[----:B0-----:R-:W-:Y:S01]  /*16e0*/  CS2R R44, SRZ ;  /* 0x00000000002c7805 */ /* 0x001fe2000001ff00 */
[----:B------:R-:W-:Y:S01]  /*16f0*/  CS2R R94, SRZ ;  /* 0x00000000005e7805 */ /* 0x000fe2000001ff00 */
[----:B------:R0:W-:Y:S01]  /*1700*/  STS.U16 [R30+0x2a00], R51 ;  /* 0x002a00331e007388 */ /* 0x0001e20000000400 */
[----:B------:R-:W-:Y:S01]  /*1710*/  CS2R R96, SRZ ;  /* 0x0000000000607805 */ /* 0x000fe2000001ff00 */
[----:B-1----:R-:W-:Y:S01]  /*1720*/  CS2R R46, SRZ ;  /* 0x00000000002e7805 */ /* 0x002fe2000001ff00 */
[----:B------:R-:W-:Y:S01]  /*1730*/  CS2R R98, SRZ ;  /* 0x0000000000627805 */ /* 0x000fe2000001ff00 */
[----:B------:R1:W-:Y:S01]  /*1740*/  STS.U16 [R30+0x2e00], R53 ;  /* 0x002e00351e007388 */ /* 0x0003e20000000400 */
[C---:B------:R-:W-:Y:S01]  /*1750*/  LOP3.LUT R125, R124.reuse, 0xe0, RZ, 0xc0, !PT ;  /* 0x000000e07c7d7812 */ /* 0x040fe200078ec0ff */
[----:B--2---:R-:W-:Y:S01]  /*1760*/  CS2R R48, SRZ ;  /* 0x0000000000307805 */ /* 0x004fe2000001ff00 */
[C---:B------:R-:W-:Y:S01]  /*1770*/  SHF.L.U32 R81, R124.reuse, 0x2, RZ ;  /* 0x000000027c517819 */ /* 0x040fe200000006ff */
[----:B------:R2:W-:Y:S01]  /*1780*/  STS.U16 [R30+0x3200], R55 ;  /* 0x003200371e007388 */ /* 0x0005e20000000400 */
[C---:B------:R-:W-:Y:S01]  /*1790*/  IMAD.SHL.U32 R79, R124.reuse, 0x40, RZ ;  /* 0x000000407c4f7824 */ /* 0x040fe200078e00ff */
[----:B0-----:R-:W-:Y:S01]  /*17a0*/  CS2R R50, SRZ ;  /* 0x0000000000327805 */ /* 0x001fe2000001ff00 */
[----:B------:R-:W-:Y:S01]  /*17b0*/  SHF.L.U32 R77, R124, 0x3, RZ ;  /* 0x000000037c4d7819 */ /* 0x000fe200000006ff */
[----:B------:R0:W-:Y:S01]  /*17c0*/  STS.U16 [R30+0x3600], R57 ;  /* 0x003600391e007388 */ /* 0x0001e20000000400 */
[----:B-1----:R-:W-:-:S03]  /*17d0*/  CS2R R52, SRZ ;  /* 0x0000000000347805 */ /* 0x002fc6000001ff00 */
[----:B------:R1:W-:Y:S01]  /*17e0*/  STS.U16 [R30+0x3a00], R59 ;  /* 0x003a003b1e007388 */ /* 0x0003e20000000400 */
[----:B--2---:R-:W-:-:S03]  /*17f0*/  CS2R R54, SRZ ;  /* 0x0000000000367805 */ /* 0x004fc6000001ff00 */
[----:B------:R2:W-:Y:S01]  /*1800*/  STS.U16 [R30+0x3e00], R61 ;  /* 0x003e003d1e007388 */ /* 0x0005e20000000400 */
[----:B0-----:R-:W-:-:S03]  /*1810*/  CS2R R56, SRZ ;  /* 0x0000000000387805 */ /* 0x001fc6000001ff00 */
        /* <DEDUP_REMOVED lines=11> */
[----:B0-----:R-:W-:Y:S02]  /*18d0*/  MOV R14, 0x3f800000 ;  /* 0x3f800000000e7802 */ /* 0x001fe40000000f00 */
[----:B-1----:R-:W-:Y:S01]  /*18e0*/  MOV R16, 0x3f800000 ;  /* 0x3f80000000107802 */ /* 0x002fe20000000f00 */
[----:B--2---:R-:W-:Y:S01]  /*18f0*/  IMAD.MOV.U32 R15, RZ, RZ, 0x3f800000 ;  /* 0x3f800000ff0f7424 */ /* 0x004fe200078e00ff */
[----:B------:R-:W-:Y:S05]  /*1900*/  @!P0 BRA `(.L_x_0) ;  /* 0x0000427000008947 */ /* 0x000fea0003800000 */
[----:B------:R-:W-:Y:S01]  /*1910*/  SHF.R.U32.HI R5, RZ, 0x5, R124 ;  /* 0x00000005ff057819 */ /* 0x000fe2000001167c */
[----:B------:R-:W-:Y:S01]  /*1920*/  IMAD.MOV.U32 R27, RZ, RZ, c[0x0][0x1b8] ;  /* 0x00006e00ff1b7624 */ /* 0x000fe200078e00ff */
[----:B------:R-:W-:Y:S01]  /*1930*/  LOP3.LUT R24, R124, 0x7, RZ, 0xc0, !PT ;  /* 0x000000077c187812 */ /* 0x000fe200078ec0ff */
[----:B------:R-:W-:Y:S01]  /*1940*/  IMAD R4, R83, c[0x0][0x1a0], RZ ;  /* 0x0000680053047a24 */ /* 0x000fe200078e02ff */
[----:B------:R-:W-:Y:S01]  /*1950*/  SGXT.U32 R5, R5, 0x3 ;  /* 0x000000030505781a */ /* 0x000fe20000000000 */
[----:B------:R-:W-:Y:S01]  /*1960*/  IMAD R6, R0, c[0x0][0x1a8], RZ ;  /* 0x00006a0000067a24 */ /* 0x000fe200078e02ff */
[----:B------:R-:W-:Y:S01]  /*1970*/  SHF.L.U32 R18, R124, 0x1, RZ ;  /* 0x000000017c127819 */ /* 0x000fe200000006ff */
[----:B------:R-:W-:Y:S01]  /*1980*/  IMAD.SHL.U32 R28, R4, 0x2, RZ ;  /* 0x00000002041c7824 */ /* 0x000fe200078e00ff */
[----:B------:R-:W-:Y:S01]  /*1990*/  LOP3.LUT R8, R124, 0x1f, RZ, 0xc0, !PT ;  /* 0x0000001f7c087812 */ /* 0x000fe200078ec0ff */
[----:B------:R-:W-:Y:S01]  /*19a0*/  IMAD R10, R5, c[0x0][0x1b8], RZ ;  /* 0x00006e00050a7a24 */ /* 0x000fe200078e02ff */
[----:B------:R-:W-:Y:S01]  /*19b0*/  LOP3.LUT R20, R18, 0x30, R77, 0x48, !PT ;  /* 0x0000003012147812 */ /* 0x000fe200078e484d */
[----:B------:R-:W-:Y:S01]  /*19c0*/  IMAD R5, R24, 0x4, R125 ;  /* 0x0000000418057824 */ /* 0x000fe200078e027d */
[----:B------:R-:W-:Y:S01]  /*19d0*/  SHF.L.U32 R29, R6, 0x1, RZ ;  /* 0x00000001061d7819 */ /* 0x000fe200000006ff */
[----:B------:R-:W-:Y:S01]  /*19e0*/  IMAD.HI R4, R4, 0x2, RZ ;  /* 0x0000000204047827 */ /* 0x000fe200078e02ff */
[----:B------:R-:W-:Y:S01]  /*19f0*/  LEA R11, R27, R10, 0x3 ;  /* 0x0000000a1b0b7211 */ /* 0x000fe200078e18ff */
[----:B------:R-:W-:Y:S01]  /*1a00*/  CS2R R52, SRZ ;  /* 0x0000000000347805 */ /* 0x000fe2000001ff00 */
[----:B------:R-:W-:Y:S01]  /*1a10*/  IADD3 R28, P0, P1, R29, c[0x0][0x168], R28 ;  /* 0x00005a001d1c7a10 */ /* 0x000fe2000791e01c */
[----:B------:R-:W-:Y:S01]  /*1a20*/  IMAD.U32 R20, R5, 0x10, R20 ;  /* 0x0000001005147824 */ /* 0x000fe200078e0014 */
[C---:B------:R-:W-:Y:S01]  /*1a30*/  LEA R12, R27.reuse, R11, 0x3 ;  /* 0x0000000b1b0c7211 */ /* 0x040fe200078e18ff */
[----:B------:R-:W-:Y:S01]  /*1a40*/  IMAD.HI R7, R6, 0x2, RZ ;  /* 0x0000000206077827 */ /* 0x000fe200078e02ff */
[----:B------:R-:W-:Y:S01]  /*1a50*/  SHF.R.U32.HI R9, RZ, 0x3, R124 ;  /* 0x00000003ff097819 */ /* 0x000fe2000001167c */
[----:B------:R-:W-:Y:S01]  /*1a60*/  CS2R R54, SRZ ;  /* 0x0000000000367805 */ /* 0x000fe2000001ff00 */
[----:B------:R-:W-:Y:S01]  /*1a70*/  LOP3.LUT R237, R124, 0x1c, RZ, 0xc0, !PT ;  /* 0x0000001c7ced7812 */ /* 0x000fe200078ec0ff */
[----:B------:R-:W-:Y:S01]  /*1a80*/  IMAD R13, R27, 0x8, R12 ;  /* 0x000000081b0d7824 */ /* 0x000fe200078e020c */
[----:B------:R-:W-:Y:S01]  /*1a90*/  LOP3.LUT R16, R9, 0xc, RZ, 0xc0, !PT ;  /* 0x0000000c09107812 */ /* 0x000fe200078ec0ff */
[----:B------:R-:W-:Y:S01]  /*1aa0*/  IMAD R5, R83, c[0x0][0x1b0], RZ ;  /* 0x00006c0053057a24 */ /* 0x000fe200078e02ff */
[----:B------:R-:W-:Y:S01]  /*1ab0*/  IADD3.X R29, R7, c[0x0][0x16c], R4, P0, P1 ;  /* 0x00005b00071d7a10 */ /* 0x000fe200007e2404 */
[----:B------:R-:W-:Y:S01]  /*1ac0*/  IMAD R8, R8, c[0x0][0x1b4], RZ ;  /* 0x00006d0008087a24 */ /* 0x000fe200078e02ff */
[----:B------:R-:W-:Y:S01]  /*1ad0*/  LEA R14, R27, R13, 0x3 ;  /* 0x0000000d1b0e7211 */ /* 0x000fe200078e18ff */
[----:B------:R-:W-:Y:S01]  /*1ae0*/  IMAD.SHL.U32 R21, R237, 0x4, RZ ;  /* 0x00000004ed157824 */ /* 0x000fe200078e00ff */
[----:B------:R-:W-:Y:S01]  /*1af0*/  SHF.L.U32 R6, R5, 0x1, RZ ;  /* 0x0000000105067819 */ /* 0x000fe200000006ff */
[----:B------:R-:W-:Y:S01]  /*1b00*/  IMAD R17, R24, 0x90, RZ ;  /* 0x0000009018117824 */ /* 0x000fe200078e02ff */
[----:B------:R-:W-:Y:S01]  /*1b10*/  SHF.L.U32 R9, R8, 0x1, RZ ;  /* 0x0000000108097819 */ /* 0x000fe200000006ff */
[----:B------:R-:W-:Y:S01]  /*1b20*/  IMAD R15, R27, 0x8, R14 ;  /* 0x000000081b0f7824 */ /* 0x000fe200078e020e */
[C---:B------:R-:W-:Y:S01]  /*1b30*/  LOP3.LUT R7, R124.reuse, 0x10, RZ, 0xc0, !PT ;  /* 0x000000107c077812 */ /* 0x040fe200078ec0ff */
[----:B------:R-:W-:Y:S01]  /*1b40*/  IMAD.IADD R21, R21, 0x1, R16 ;  /* 0x0000000115157824 */ /* 0x000fe200078e0210 */
[----:B------:R-:W-:Y:S01]  /*1b50*/  IADD3 R141, P0, P1, R9, c[0x0][0x170], R6 ;  /* 0x00005c00098d7a10 */ /* 0x000fe2000791e006 */
[----:B------:R-:W-:Y:S01]  /*1b60*/  IMAD.HI R5, R5, 0x2, RZ ;  /* 0x0000000205057827 */ /* 0x000fe200078e02ff */
[----:B------:R-:W-:Y:S01]  /*1b70*/  LEA R4, R27, R15, 0x3 ;  /* 0x0000000f1b047211 */ /* 0x000fe200078e18ff */
[----:B------:R-:W-:Y:S01]  /*1b80*/  CS2R R48, SRZ ;  /* 0x0000000000307805 */ /* 0x000fe2000001ff00 */
[----:B------:R-:W-:Y:S01]  /*1b90*/  LOP3.LUT R9, R124, 0x60, RZ, 0xc0, !PT ;  /* 0x000000607c097812 */ /* 0x000fe200078ec0ff */
[----:B------:R-:W-:Y:S01]  /*1ba0*/  IMAD.HI R8, R8, 0x2, RZ ;  /* 0x0000000208087827 */ /* 0x000fe200078e02ff */
[----:B------:R-:W-:Y:S01]  /*1bb0*/  SHF.L.U32 R22, R7, 0x6, RZ ;  /* 0x0000000607167819 */ /* 0x000fe200000006ff */
[----:B------:R-:W-:Y:S01]  /*1bc0*/  CS2R R50, SRZ ;  /* 0x0000000000327805 */ /* 0x000fe2000001ff00 */
[----:B------:R-:W-:Y:S01]  /*1bd0*/  LOP3.LUT R16, R81, 0xc, RZ, 0xc0, !PT ;  /* 0x0000000c51107812 */ /* 0x000fe200078ec0ff */
[----:B------:R-:W-:Y:S01]  /*1be0*/  IMAD R6, R27, 0x8, R4 ;  /* 0x000000081b067824 */ /* 0x000fe200078e0204 */
[----:B------:R-:W-:Y:S01]  /*1bf0*/  LEA R19, R9, R24, 0x3 ;  /* 0x0000001809137211 */ /* 0x000fe200078e18ff */
[----:B------:R-:W-:Y:S01]  /*1c00*/  IMAD.MOV.U32 R42, RZ, RZ, -0x800000 ;  /* 0xff800000ff2a7424 */ /* 0x000fe200078e00ff */
[----:B------:R-:W-:Y:S01]  /*1c10*/  SHF.R.U32.HI R23, RZ, 0x1, R9 ;  /* 0x00000001ff177819 */ /* 0x000fe20000011609 */
[----:B------:R-:W-:Y:S01]  /*1c20*/  IMAD R7, R27, 0x8, R6 ;  /* 0x000000081b077824 */ /* 0x000fe200078e0206 */
[----:B------:R-:W-:Y:S01]  /*1c30*/  LEA R26, R237, R16, 0x4 ;  /* 0x00000010ed1a7211 */ /* 0x000fe200078e20ff */
[----:B------:R-:W-:Y:S01]  /*1c40*/  IMAD.MOV.U32 R40, RZ, RZ, -0x800000 ;  /* 0xff800000ff287424 */ /* 0x000fe200078e00ff */
[----:B------:R-:W-:Y:S01]  /*1c50*/  LOP3.LUT R17, R17, 0x10, R18, 0x78, !PT ;  /* 0x0000001011117812 */ /* 0x000fe200078e7812 */
[----:B------:R-:W-:Y:S01]  /*1c60*/  IMAD R9, R27, 0x8, R7 ;  /* 0x000000081b097824 */ /* 0x000fe200078e0207 */
[----:B------:R-:W-:Y:S01]  /*1c70*/  IADD3.X R25, R8, c[0x0][0x174], R5, P0, P1 ;  /* 0x00005d0008197a10 */ /* 0x000fe200007e2405 */
[----:B------:R-:W-:Y:S01]  /*1c80*/  IMAD.MOV.U32 R134, RZ, RZ, -0x800000 ;  /* 0xff800000ff867424 */ /* 0x000fe200078e00ff */
[----:B------:R-:W-:Y:S01]  /*1c90*/  LOP3.LUT R22, R17, R22, RZ, 0xfc, !PT ;  /* 0x0000001611167212 */ /* 0x000fe200078efcff */
[----:B------:R-:W-:Y:S01]  /*1ca0*/  IMAD R16, R27, 0x8, R9 ;  /* 0x000000081b107824 */ /* 0x000fe200078e0209 */
[CC--:B------:R-:W-:Y:S01]  /*1cb0*/  LEA R212, P0, R10.reuse, R141.reuse, 0x1 ;  /* 0x0000008d0ad47211 */ /* 0x0c0fe200078008ff */
[----:B------:R-:W-:Y:S01]  /*1cc0*/  IMAD.MOV.U32 R132, RZ, RZ, -0x800000 ;  /* 0xff800000ff847424 */ /* 0x000fe200078e00ff */
[----:B------:R-:W-:Y:S01]  /*1cd0*/  LEA R210, P1, R11, R141, 0x1 ;  /* 0x0000008d0bd27211 */ /* 0x000fe200078208ff */
[----:B------:R-:W-:Y:S01]  /*1ce0*/  IMAD R17, R27, 0x8, R16 ;  /* 0x000000081b117824 */ /* 0x000fe200078e0210 */
[-C--:B------:R-:W-:Y:S01]  /*1cf0*/  LEA.HI.X.SX32 R213, R10, R25.reuse, 0x1, P0 ;  /* 0x000000190ad57211 */ /* 0x080fe200000f0eff */
[----:B------:R-:W-:Y:S01]  /*1d00*/  IMAD.MOV.U32 R142, RZ, RZ, 0x3f800000 ;  /* 0x3f800000ff8e7424 */ /* 0x000fe200078e00ff */
[----:B------:R-:W-:Y:S01]  /*1d10*/  LEA.HI.X.SX32 R211, R11, R25, 0x1, P1 ;  /* 0x000000190bd37211 */ /* 0x000fe200008f0eff */
[----:B------:R-:W-:Y:S01]  /*1d20*/  IMAD R5, R27, 0x8, R17 ;  /* 0x000000081b057824 */ /* 0x000fe200078e0211 */
[CC--:B------:R-:W-:Y:S01]  /*1d30*/  LEA R208, P0, R12.reuse, R141.reuse, 0x1 ;  /* 0x0000008d0cd07211 */ /* 0x0c0fe200078008ff */
[----:B------:R-:W-:Y:S01]  /*1d40*/  CS2R R44, SRZ ;  /* 0x00000000002c7805 */ /* 0x000fe2000001ff00 */
[----:B------:R-:W-:Y:S01]  /*1d50*/  LEA R204, P2, R13, R141, 0x1 ;  /* 0x0000008d0dcc7211 */ /* 0x000fe200078408ff */
[----:B------:R-:W-:Y:S01]  /*1d60*/  IMAD R8, R27, 0x8, R5 ;  /* 0x000000081b087824 */ /* 0x000fe200078e0205 */
[-C--:B------:R-:W-:Y:S01]  /*1d70*/  LEA.HI.X.SX32 R209, R12, R25.reuse, 0x1, P0 ;  /* 0x000000190cd17211 */ /* 0x080fe200000f0eff */
[----:B------:R-:W-:Y:S01]  /*1d80*/  CS2R R46, SRZ ;  /* 0x00000000002e7805 */ /* 0x000fe2000001ff00 */
[----:B------:R-:W-:Y:S01]  /*1d90*/  LEA.HI.X.SX32 R205, R13, R25, 0x1, P2 ;  /* 0x000000190dcd7211 */ /* 0x000fe200010f0eff */
[----:B------:R-:W-:Y:S01]  /*1da0*/  CS2R R120, SRZ ;  /* 0x0000000000787805 */ /* 0x000fe2000001ff00 */
[C---:B------:R-:W-:Y:S01]  /*1db0*/  LEA R10, R27.reuse, R8, 0x3 ;  /* 0x000000081b0a7211 */ /* 0x040fe200078e18ff */
[----:B------:R-:W-:Y:S01]  /*1dc0*/  CS2R R122, SRZ ;  /* 0x00000000007a7805 */ /* 0x000fe2000001ff00 */
[-C--:B------:R-:W-:Y:S01]  /*1dd0*/  LEA R194, P2, R4, R141.reuse, 0x1 ;  /* 0x0000008d04c27211 */ /* 0x080fe200078408ff */
[----:B------:R-:W-:Y:S01]  /*1de0*/  CS2R R104, SRZ ;  /* 0x0000000000687805 */ /* 0x000fe2000001ff00 */
[----:B------:R-:W-:Y:S01]  /*1df0*/  LEA R200, P0, R14, R141, 0x1 ;  /* 0x0000008d0ec87211 */ /* 0x000fe200078008ff */
[C---:B------:R-:W-:Y:S01]  /*1e00*/  IMAD R11, R27.reuse, 0x8, R10 ;  /* 0x000000081b0b7824 */ /* 0x040fe200078e020a */
[-C--:B------:R-:W-:Y:S01]  /*1e10*/  LEA.HI.X.SX32 R195, R4, R25.reuse, 0x1, P2 ;  /* 0x0000001904c37211 */ /* 0x080fe200010f0eff */
[----:B------:R-:W-:Y:S01]  /*1e20*/  CS2R R106, SRZ ;  /* 0x00000000006a7805 */ /* 0x000fe2000001ff00 */
[----:B------:R-:W-:Y:S01]  /*1e30*/  LEA.HI.X.SX32 R201, R14, R25, 0x1, P0 ;  /* 0x000000190ec97211 */ /* 0x000fe200000f0eff */
[----:B------:R-:W-:Y:S01]  /*1e40*/  CS2R R56, SRZ ;  /* 0x0000000000387805 */ /* 0x000fe2000001ff00 */
[----:B------:R-:W-:Y:S01]  /*1e50*/  LEA R12, R27, R11, 0x3 ;  /* 0x0000000b1b0c7211 */ /* 0x000fe200078e18ff */
[----:B------:R-:W-:Y:S01]  /*1e60*/  CS2R R58, SRZ ;  /* 0x00000000003a7805 */ /* 0x000fe2000001ff00 */
[-C--:B------:R-:W-:Y:S01]  /*1e70*/  LEA R196, P1, R15, R141.reuse, 0x1 ;  /* 0x0000008d0fc47211 */ /* 0x080fe200078208ff */
[----:B------:R-:W-:Y:S01]  /*1e80*/  CS2R R60, SRZ ;  /* 0x00000000003c7805 */ /* 0x000fe2000001ff00 */
[C---:B------:R-:W-:Y:S01]  /*1e90*/  LEA R192, P0, R6.reuse, R141, 0x1 ;  /* 0x0000008d06c07211 */ /* 0x040fe200078008ff */
[----:B------:R-:W-:Y:S01]  /*1ea0*/  IMAD R4, R27, 0x8, R12 ;  /* 0x000000081b047824 */ /* 0x000fe200078e020c */
[-C--:B------:R-:W-:Y:S01]  /*1eb0*/  LEA.HI.X.SX32 R197, R15, R25.reuse, 0x1, P1 ;  /* 0x000000190fc57211 */ /* 0x080fe200008f0eff */
[----:B------:R-:W-:Y:S01]  /*1ec0*/  IMAD.MOV.U32 R15, RZ, RZ, 0x3f800000 ;  /* 0x3f800000ff0f7424 */ /* 0x000fe200078e00ff */
[----:B------:R-:W-:Y:S01]  /*1ed0*/  LEA.HI.X.SX32 R193, R6, R25, 0x1, P0 ;  /* 0x0000001906c17211 */ /* 0x000fe200000f0eff */
[----:B------:R-:W-:Y:S01]  /*1ee0*/  CS2R R62, SRZ ;  /* 0x00000000003e7805 */ /* 0x000fe2000001ff00 */
[----:B------:R-:W-:Y:S01]  /*1ef0*/  LEA R13, R27, R4, 0x3 ;  /* 0x000000041b0d7211 */ /* 0x000fe200078e18ff */
[----:B------:R-:W-:Y:S01]  /*1f00*/  CS2R R64, SRZ ;  /* 0x0000000000407805 */ /* 0x000fe2000001ff00 */
[-C--:B------:R-:W-:Y:S01]  /*1f10*/  LEA R190, P1, R7, R141.reuse, 0x1 ;  /* 0x0000008d07be7211 */ /* 0x080fe200078208ff */
[----:B------:R-:W-:Y:S01]  /*1f20*/  CS2R R66, SRZ ;  /* 0x0000000000427805 */ /* 0x000fe2000001ff00 */
[----:B------:R-:W-:Y:S01]  /*1f30*/  LEA R188, P2, R9, R141, 0x1 ;  /* 0x0000008d09bc7211 */ /* 0x000fe200078408ff */
[----:B------:R-:W-:Y:S01]  /*1f40*/  IMAD R6, R27, 0x8, R13 ;  /* 0x000000081b067824 */ /* 0x000fe200078e020d */
[-C--:B------:R-:W-:Y:S01]  /*1f50*/  LEA.HI.X.SX32 R191, R7, R25.reuse, 0x1, P1 ;  /* 0x0000001907bf7211 */ /* 0x080fe200008f0eff */
[----:B------:R-:W-:Y:S01]  /*1f60*/  CS2R R100, SRZ ;  /* 0x0000000000647805 */ /* 0x000fe2000001ff00 */
[----:B------:R-:W-:Y:S01]  /*1f70*/  LEA.HI.X.SX32 R189, R9, R25, 0x1, P2 ;  /* 0x0000001909bd7211 */ /* 0x000fe200010f0eff */
[----:B------:R-:W-:Y:S01]  /*1f80*/  CS2R R102, SRZ ;  /* 0x0000000000667805 */ /* 0x000fe2000001ff00 */
[----:B------:R-:W-:Y:S01]  /*1f90*/  LEA R182, P2, R5, R141, 0x1 ;  /* 0x0000008d05b67211 */ /* 0x000fe200078408ff */
[----:B------:R-:W-:Y:S01]  /*1fa0*/  CS2R R84, SRZ ;  /* 0x0000000000547805 */ /* 0x000fe2000001ff00 */
[----:B------:R-:W-:Y:S01]  /*1fb0*/  LEA R7, R27, R6, 0x3 ;  /* 0x000000061b077211 */ /* 0x000fe200078e18ff */
[----:B------:R-:W-:Y:S01]  /*1fc0*/  CS2R R86, SRZ ;  /* 0x0000000000567805 */ /* 0x000fe2000001ff00 */
[----:B------:R-:W-:Y:S01]  /*1fd0*/  LEA.HI.X.SX32 R183, R5, R25, 0x1, P2 ;  /* 0x0000001905b77211 */ /* 0x000fe200010f0eff */
[----:B------:R-:W-:Y:S01]  /*1fe0*/  CS2R R88, SRZ ;  /* 0x0000000000587805 */ /* 0x000fe2000001ff00 */
[CC--:B------:R-:W-:Y:S01]  /*1ff0*/  LEA R186, P0, R16.reuse, R141.reuse, 0x1 ;  /* 0x0000008d10ba7211 */ /* 0x0c0fe200078008ff */
[----:B------:R-:W-:Y:S01]  /*2000*/  IMAD R5, R27, 0x8, R7 ;  /* 0x000000081b057824 */ /* 0x000fe200078e0207 */
[----:B------:R-:W-:Y:S01]  /*2010*/  LEA R184, P1, R17, R141, 0x1 ;  /* 0x0000008d11b87211 */ /* 0x000fe200078208ff */
[----:B------:R-:W-:Y:S01]  /*2020*/  CS2R R90, SRZ ;  /* 0x00000000005a7805 */ /* 0x000fe2000001ff00 */
[----:B------:R-:W-:Y:S01]  /*2030*/  LEA.HI.X.SX32 R187, R16, R25, 0x1, P0 ;  /* 0x0000001910bb7211 */ /* 0x000fe200000f0eff */
[----:B------:R-:W-:Y:S01]  /*2040*/  CS2R R108, SRZ ;  /* 0x00000000006c7805 */ /* 0x000fe2000001ff00 */
[C---:B------:R-:W-:Y:S01]  /*2050*/  LEA R180, P0, R8.reuse, R141, 0x1 ;  /* 0x0000008d08b47211 */ /* 0x040fe200078008ff */
[----:B------:R-:W-:Y:S01]  /*2060*/  CS2R R110, SRZ ;  /* 0x00000000006e7805 */ /* 0x000fe2000001ff00 */
[----:B------:R-:W-:Y:S01]  /*2070*/  LEA R9, R27, R5, 0x3 ;  /* 0x000000051b097211 */ /* 0x000fe200078e18ff */
[----:B------:R-:W-:Y:S01]  /*2080*/  CS2R R112, SRZ ;  /* 0x0000000000707805 */ /* 0x000fe2000001ff00 */
[-C--:B------:R-:W-:Y:S01]  /*2090*/  LEA.HI.X.SX32 R185, R17, R25.reuse, 0x1, P1 ;  /* 0x0000001911b97211 */ /* 0x080fe200008f0eff */
[----:B------:R-:W-:Y:S01]  /*20a0*/  CS2R R114, SRZ ;  /* 0x0000000000727805 */ /* 0x000fe2000001ff00 */
[----:B------:R-:W-:Y:S01]  /*20b0*/  LEA.HI.X.SX32 R181, R8, R25, 0x1, P0 ;  /* 0x0000001908b57211 */ /* 0x000fe200000f0eff */
[----:B------:R-:W-:Y:S01]  /*20c0*/  IMAD R8, R27, 0x8, R9 ;  /* 0x000000081b087824 */ /* 0x000fe200078e0209 */
[CC--:B------:R-:W-:Y:S01]  /*20d0*/  LEA R178, P1, R10.reuse, R141.reuse, 0x1 ;  /* 0x0000008d0ab27211 */ /* 0x0c0fe200078208ff */
[----:B------:R-:W-:Y:S01]  /*20e0*/  CS2R R116, SRZ ;  /* 0x0000000000747805 */ /* 0x000fe2000001ff00 */
[----:B------:R-:W-:Y:S01]  /*20f0*/  LEA R176, P2, R11, R141, 0x1 ;  /* 0x0000008d0bb07211 */ /* 0x000fe200078408ff */
[----:B------:R-:W-:Y:S01]  /*2100*/  CS2R R118, SRZ ;  /* 0x0000000000767805 */ /* 0x000fe2000001ff00 */
[----:B------:R-:W-:Y:S01]  /*2110*/  LEA.HI.X.SX32 R179, R10, R25, 0x1, P1 ;  /* 0x000000190ab37211 */ /* 0x000fe200008f0eff */
[----:B------:R-:W-:Y:S01]  /*2120*/  CS2R R92, SRZ ;  /* 0x00000000005c7805 */ /* 0x000fe2000001ff00 */
[----:B------:R-:W-:Y:S01]  /*2130*/  LEA R172, P1, R4, R141, 0x1 ;  /* 0x0000008d04ac7211 */ /* 0x000fe200078208ff */
[----:B------:R-:W-:Y:S01]  /*2140*/  CS2R R94, SRZ ;  /* 0x00000000005e7805 */ /* 0x000fe2000001ff00 */
[----:B------:R-:W-:-:S02]  /*2150*/  LEA R10, R27, R8, 0x3 ;  /* 0x000000081b0a7211 */ /* 0x000fc400078e18ff */
[-C--:B------:R-:W-:Y:S02]  /*2160*/  LEA.HI.X.SX32 R177, R11, R25.reuse, 0x1, P2 ;  /* 0x000000190bb17211 */ /* 0x080fe400010f0eff */
[----:B------:R-:W-:Y:S01]  /*2170*/  LEA.HI.X.SX32 R173, R4, R25, 0x1, P1 ;  /* 0x0000001904ad7211 */ /* 0x000fe200008f0eff */
[----:B------:R-:W-:Y:S01]  /*2180*/  IMAD R4, R27, 0x8, R10 ;  /* 0x000000081b047824 */ /* 0x000fe200078e020a */
[CC--:B------:R-:W-:Y:S02]  /*2190*/  LEA R170, P2, R13.reuse, R141.reuse, 0x1 ;  /* 0x0000008d0daa7211 */ /* 0x0c0fe400078408ff */
[----:B------:R-:W-:Y:S02]  /*21a0*/  LEA R174, P0, R12, R141, 0x1 ;  /* 0x0000008d0cae7211 */ /* 0x000fe400078008ff */
[----:B------:R-:W-:Y:S01]  /*21b0*/  LEA.HI.X.SX32 R171, R13, R25, 0x1, P2 ;  /* 0x000000190dab7211 */ /* 0x000fe200010f0eff */
[----:B------:R-:W-:Y:S01]  /*21c0*/  IMAD.MOV.U32 R13, RZ, RZ, 0x3f800000 ;  /* 0x3f800000ff0d7424 */ /* 0x000fe200078e00ff */
[----:B------:R-:W-:-:S02]  /*21d0*/  LEA R164, P2, R5, R141, 0x1 ;  /* 0x0000008d05a47211 */ /* 0x000fc400078408ff */
[----:B------:R-:W-:Y:S02]  /*21e0*/  LEA R11, R27, R4, 0x3 ;  /* 0x000000041b0b7211 */ /* 0x000fe400078e18ff */
[-C--:B------:R-:W-:Y:S02]  /*21f0*/  LEA.HI.X.SX32 R175, R12, R25.reuse, 0x1, P0 ;  /* 0x000000190caf7211 */ /* 0x080fe400000f0eff */
[----:B------:R-:W-:Y:S01]  /*2200*/  LEA.HI.X.SX32 R165, R5, R25, 0x1, P2 ;  /* 0x0000001905a57211 */ /* 0x000fe200010f0eff */
[----:B------:R-:W-:Y:S01]  /*2210*/  IMAD R5, R27, 0x8, R11 ;  /* 0x000000081b057824 */ /* 0x000fe200078e020b */
[CC--:B------:R-:W-:Y:S02]  /*2220*/  LEA R168, P0, R6.reuse, R141.reuse, 0x1 ;  /* 0x0000008d06a87211 */ /* 0x0c0fe400078008ff */
[----:B------:R-:W-:Y:S02]  /*2230*/  LEA R166, P1, R7, R141, 0x1 ;  /* 0x0000008d07a67211 */ /* 0x000fe400078208ff */
[----:B------:R-:W-:-:S02]  /*2240*/  LEA.HI.X.SX32 R169, R6, R25, 0x1, P0 ;  /* 0x0000001906a97211 */ /* 0x000fc400000f0eff */
[----:B------:R-:W-:Y:S02]  /*2250*/  LEA R6, R27, R5, 0x3 ;  /* 0x000000051b067211 */ /* 0x000fe400078e18ff */
[----:B------:R-:W-:Y:S02]  /*2260*/  LEA.HI.X.SX32 R167, R7, R25, 0x1, P1 ;  /* 0x0000001907a77211 */ /* 0x000fe400008f0eff */
[-C--:B------:R-:W-:Y:S01]  /*2270*/  LEA R162, P0, R9, R141.reuse, 0x1 ;  /* 0x0000008d09a27211 */ /* 0x080fe200078008ff */
[----:B------:R-:W-:Y:S01]  /*2280*/  IMAD R7, R27, 0x8, R6 ;  /* 0x000000081b077824 */ /* 0x000fe200078e0206 */
[C---:B------:R-:W-:Y:S02]  /*2290*/  LEA R160, P1, R8.reuse, R141, 0x1 ;  /* 0x0000008d08a07211 */ /* 0x040fe400078208ff */
[-C--:B------:R-:W-:Y:S02]  /*22a0*/  LEA.HI.X.SX32 R163, R9, R25.reuse, 0x1, P0 ;  /* 0x0000001909a37211 */ /* 0x080fe400000f0eff */
[----:B------:R-:W-:-:S02]  /*22b0*/  LEA.HI.X.SX32 R161, R8, R25, 0x1, P1 ;  /* 0x0000001908a17211 */ /* 0x000fc400008f0eff */
[----:B------:R-:W-:Y:S02]  /*22c0*/  MOV R71, c[0x0][0x1a4] ;  /* 0x0000690000477a02 */ /* 0x000fe40000000f00 */
[----:B------:R-:W-:Y:S02]  /*22d0*/  LEA R156, P0, R4, R141, 0x1 ;  /* 0x0000008d049c7211 */ /* 0x000fe400078008ff */
[----:B------:R-:W-:Y:S01]  /*22e0*/  LEA R8, R27, R7, 0x3 ;  /* 0x000000071b087211 */ /* 0x000fe200078e18ff */
[C---:B------:R-:W-:Y:S01]  /*22f0*/  IMAD R153, R71.reuse, 0x12, RZ ;  /* 0x0000001247997824 */ /* 0x040fe200078e02ff */
[----:B------:R-:W-:Y:S01]  /*2300*/  LEA R158, P2, R10, R141, 0x1 ;  /* 0x0000008d0a9e7211 */ /* 0x000fe200078408ff */
[----:B------:R-:W-:Y:S01]  /*2310*/  IMAD R245, R71, 0x24, RZ ;  /* 0x0000002447f57824 */ /* 0x000fe200078e02ff */
[-C--:B------:R-:W-:Y:S01]  /*2320*/  LEA.HI.X.SX32 R157, R4, R25.reuse, 0x1, P0 ;  /* 0x00000019049d7211 */ /* 0x080fe200000f0eff */
[----:B------:R-:W-:Y:S01]  /*2330*/  IMAD R4, R27, 0x8, R8 ;  /* 0x000000081b047824 */ /* 0x000fe200078e0208 */
[----:B------:R-:W-:Y:S01]  /*2340*/  LEA.HI.X.SX32 R159, R10, R25, 0x1, P2 ;  /* 0x000000190a9f7211 */ /* 0x000fe200010f0eff */
[----:B------:R-:W-:Y:S01]  /*2350*/  IMAD R145, R71, 0x9, RZ ;  /* 0x0000000947917824 */ /* 0x000fe200078e02ff */
[-C--:B------:R-:W-:Y:S01]  /*2360*/  LEA R30, P1, R11, R141.reuse, 0x1 ;  /* 0x0000008d0b1e7211 */ /* 0x080fe200078208ff */
[----:B------:R-:W-:Y:S01]  /*2370*/  IMAD R247, R71, 0x22, RZ ;  /* 0x0000002247f77824 */ /* 0x000fe200078e02ff */
[-C--:B------:R-:W-:Y:S01]  /*2380*/  LEA R32, P2, R5, R141.reuse, 0x1 ;  /* 0x0000008d05207211 */ /* 0x080fe200078408ff */
[----:B------:R-:W-:Y:S01]  /*2390*/  IMAD R199, R71, 0x14, RZ ;  /* 0x0000001447c77824 */ /* 0x000fe200078e02ff */
[-C--:B------:R-:W-:Y:S01]  /*23a0*/  IADD3 R248, P4, R153, R28.reuse, RZ ;  /* 0x0000001c99f87210 */ /* 0x080fe20007f9e0ff */
[C---:B------:R-:W-:Y:S01]  /*23b0*/  IMAD R151, R71.reuse, 0x11, RZ ;  /* 0x0000001147977824 */ /* 0x040fe200078e02ff */
[----:B------:R-:W-:Y:S01]  /*23c0*/  LEA R140, P3, R4, R141, 0x1 ;  /* 0x0000008d048c7211 */ /* 0x000fe200078608ff */
[----:B------:R-:W-:Y:S01]  /*23d0*/  IMAD R147, R71, 0xa, RZ ;  /* 0x0000000a47937824 */ /* 0x000fe200078e02ff */
[-C--:B------:R-:W-:Y:S01]  /*23e0*/  IADD3 R244, P5, R245, R28.reuse, RZ ;  /* 0x0000001cf5f47210 */ /* 0x080fe20007fbe0ff */
[----:B------:R-:W-:Y:S01]  /*23f0*/  IMAD R207, R71, 0x16, RZ ;  /* 0x0000001647cf7824 */ /* 0x000fe200078e02ff */
[-C--:B------:R-:W-:Y:S01]  /*2400*/  LEA.HI.X.SX32 R31, R11, R25.reuse, 0x1, P1 ;  /* 0x000000190b1f7211 */ /* 0x080fe200008f0eff */
[----:B------:R-:W-:Y:S01]  /*2410*/  IMAD R137, R71, 0x5, RZ ;  /* 0x0000000547897824 */ /* 0x000fe200078e02ff */
[----:B------:R-:W-:Y:S01]  /*2420*/  LEA.HI.X.SX32 R33, R5, R25, 0x1, P2 ;  /* 0x0000001905217211 */ /* 0x000fe200010f0eff */
[C---:B------:R-:W-:Y:S01]  /*2430*/  IMAD R149, R71.reuse, 0xb, RZ ;  /* 0x0000000b47957824 */ /* 0x040fe200078e02ff */
[-C--:B------:R-:W-:Y:S01]  /*2440*/  LEA R34, P0, R6, R141.reuse, 0x1 ;  /* 0x0000008d06227211 */ /* 0x080fe200078008ff */
[----:B------:R-:W-:Y:S01]  /*2450*/  IMAD R233, R71, 0x2e, RZ ;  /* 0x0000002e47e97824 */ /* 0x000fe200078e02ff */
[-C--:B------:R-:W-:Y:S01]  /*2460*/  LEA R36, P1, R7, R141.reuse, 0x1 ;  /* 0x0000008d07247211 */ /* 0x080fe200078208ff */
[C---:B------:R-:W-:Y:S01]  /*2470*/  IMAD R217, R71.reuse, 0x17, RZ ;  /* 0x0000001747d97824 */ /* 0x040fe200078e02ff */
[----:B------:R-:W-:Y:S01]  /*2480*/  LEA R38, P2, R8, R141, 0x1 ;  /* 0x0000008d08267211 */ /* 0x000fe200078408ff */
[----:B------:R-:W-:Y:S01]  /*2490*/  IMAD R139, R71, 0x6, RZ ;  /* 0x00000006478b7824 */ /* 0x000fe200078e02ff */
[----:B------:R-:W-:Y:S01]  /*24a0*/  LEA.HI.X.SX32 R249, R145, R29, 0x1, P4 ;  /* 0x0000001d91f97211 */ /* 0x000fe200020f0eff */
[C---:B------:R-:W-:Y:S01]  /*24b0*/  IMAD R243, R71.reuse, 0x26, RZ ;  /* 0x0000002647f37824 */ /* 0x040fe200078e02ff */
[----:B------:R-:W-:Y:S01]  /*24c0*/  LEA.HI.X.SX32 R141, R4, R25, 0x1, P3 ;  /* 0x00000019048d7211 */ /* 0x000fe200018f0eff */
[----:B------:R-:W-:Y:S01]  /*24d0*/  IMAD R129, R71, 0x18, RZ ;  /* 0x0000001847817824 */ /* 0x000fe200078e02ff */
[-C--:B------:R-:W-:Y:S01]  /*24e0*/  IADD3 R246, P3, R247, R28.reuse, RZ ;  /* 0x0000001cf7f67210 */ /* 0x080fe20007f7e0ff */
[----:B------:R0:W-:Y:S01]  /*24f0*/  STL.64 [R1+0x28], R248 ;  /* 0x000028f801007387 */ /* 0x0001e20000100a00 */
[-C--:B------:R-:W-:Y:S01]  /*2500*/  LEA.HI.X.SX32 R245, R153, R29.reuse, 0x1, P5 ;  /* 0x0000001d99f57211 */ /* 0x080fe200028f0eff */
[----:B------:R-:W-:Y:S01]  /*2510*/  IMAD R135, R71, 0x3, RZ ;  /* 0x0000000347877824 */ /* 0x000fe200078e02ff */
[-C--:B------:R-:W-:Y:S01]  /*2520*/  IADD3 R150, P5, R199, R28.reuse, RZ ;  /* 0x0000001cc7967210 */ /* 0x080fe20007fbe0ff */
[----:B------:R-:W-:Y:S01]  /*2530*/  IMAD R155, R71, 0x13, RZ ;  /* 0x00000013479b7824 */ /* 0x000fe200078e02ff */
[-C--:B------:R-:W-:Y:S01]  /*2540*/  LEA.HI.X.SX32 R247, R151, R29.reuse, 0x1, P3 ;  /* 0x0000001d97f77211 */ /* 0x080fe200018f0eff */
[----:B------:R-:W-:Y:S01]  /*2550*/  IMAD R131, R71, 0xc, RZ ;  /* 0x0000000c47837824 */ /* 0x000fe200078e02ff */
[-C--:B------:R-:W-:Y:S01]  /*2560*/  LEA.HI.X.SX32 R151, R147, R29.reuse, 0x1, P5 ;  /* 0x0000001d93977211 */ /* 0x080fe200028f0eff */
[----:B------:R-:W-:Y:S01]  /*2570*/  IMAD R235, R71, 0x2c, RZ ;  /* 0x0000002c47eb7824 */ /* 0x000fe200078e02ff */
[-C--:B------:R-:W-:Y:S01]  /*2580*/  IADD3 R136, P5, R207, R28.reuse, RZ ;  /* 0x0000001ccf887210 */ /* 0x080fe20007fbe0ff */
[----:B------:R-:W-:Y:S01]  /*2590*/  IMAD R239, R71, 0x2a, RZ ;  /* 0x0000002a47ef7824 */ /* 0x000fe200078e02ff */
[-C--:B------:R-:W-:Y:S01]  /*25a0*/  IADD3 R242, P6, R243, R28.reuse, RZ ;  /* 0x0000001cf3f27210 */ /* 0x080fe20007fde0ff */
[----:B------:R-:W-:Y:S01]  /*25b0*/  IMAD R227, R71, 0x34, RZ ;  /* 0x0000003447e37824 */ /* 0x000fe200078e02ff */
[-C--:B0-----:R-:W-:Y:S01]  /*25c0*/  IADD3 R248, P4, R147, R28.reuse, RZ ;  /* 0x0000001c93f87210 */ /* 0x081fe20007f9e0ff */
[----:B------:R-:W-:Y:S01]  /*25d0*/  IMAD R241, R71, 0x28, RZ ;  /* 0x0000002847f17824 */ /* 0x000fe200078e02ff */
[-C--:B------:R-:W-:Y:S01]  /*25e0*/  LEA.HI.X.SX32 R243, R155, R29.reuse, 0x1, P6 ;  /* 0x0000001d9bf37211 */ /* 0x080fe200030f0eff */
[----:B------:R-:W-:Y:S01]  /*25f0*/  IMAD R203, R71, 0x15, RZ ;  /* 0x0000001547cb7824 */ /* 0x000fe200078e02ff */
[-C--:B------:R-:W-:Y:S01]  /*2600*/  LEA.HI.X.SX32 R249, R137, R29.reuse, 0x1, P4 ;  /* 0x0000001d89f97211 */ /* 0x080fe200020f0eff */
[----:B------:R-:W-:Y:S01]  /*2610*/  IMAD R99, R71, 0x1a, RZ ;  /* 0x0000001a47637824 */ /* 0x000fe200078e02ff */
[-C--:B------:R-:W-:Y:S01]  /*2620*/  LEA.HI.X.SX32 R137, R149, R29.reuse, 0x1, P5 ;  /* 0x0000001d95897211 */ /* 0x080fe200028f0eff */
[----:B------:R-:W-:Y:S01]  /*2630*/  IMAD R229, R71, 0x32, RZ ;  /* 0x0000003247e57824 */ /* 0x000fe200078e02ff */
[-C--:B------:R-:W-:Y:S01]  /*2640*/  IADD3 R232, P4, R233, R28.reuse, RZ ;  /* 0x0000001ce9e87210 */ /* 0x080fe20007f9e0ff */
[----:B------:R-:W-:Y:S01]  /*2650*/  STL.64 [R1+0x48], R248 ;  /* 0x000048f801007387 */ /* 0x000fe20000100a00 */
[-C--:B------:R-:W-:Y:S01]  /*2660*/  IADD3 R146, P5, R139, R28.reuse, RZ ;  /* 0x0000001c8b927210 */ /* 0x080fe20007fbe0ff */
[----:B------:R-:W-:Y:S01]  /*2670*/  IMAD R231, R71, 0x30, RZ ;  /* 0x0000003047e77824 */ /* 0x000fe200078e02ff */
[-C--:B------:R-:W-:Y:S01]  /*2680*/  LEA.HI.X.SX32 R233, R217, R29.reuse, 0x1, P4 ;  /* 0x0000001dd9e97211 */ /* 0x080fe200020f0eff */
[----:B------:R-:W-:Y:S01]  /*2690*/  STL.64 [R1+0x20], R150 ;  /* 0x0000209601007387 */ /* 0x000fe20000100a00 */
[----:B------:R-:W-:Y:S01]  /*26a0*/  LEA.HI.X.SX32 R147, R135, R29, 0x1, P5 ;  /* 0x0000001d87937211 */ /* 0x000fe200028f0eff */
[----:B------:R-:W-:Y:S01]  /*26b0*/  IMAD R125, R71, 0xd, RZ ;  /* 0x0000000d477d7824 */ /* 0x000fe200078e02ff */
[-C--:B------:R-:W-:Y:S01]  /*26c0*/  IADD3 R234, P6, R235, R28.reuse, RZ ;  /* 0x0000001cebea7210 */ /* 0x080fe20007fde0ff */
[----:B------:R0:W-:Y:S01]  /*26d0*/  STL.64 [R1+0x18], R136 ;  /* 0x0000188801007387 */ /* 0x0001e20000100a00 */
[----:B------:R-:W-:Y:S01]  /*26e0*/  LOP3.LUT R5, R79, 0x3c0, RZ, 0xc0, !PT ;  /* 0x000003c04f057812 */ /* 0x000fe200078ec0ff */
[----:B------:R-:W-:Y:S01]  /*26f0*/  IMAD R79, R71, 0x1c, RZ ;  /* 0x0000001c474f7824 */ /* 0x000fe200078e02ff */
[-C--:B------:R-:W-:Y:S01]  /*2700*/  IADD3 R238, P3, R239, R28.reuse, RZ ;  /* 0x0000001cefee7210 */ /* 0x080fe20007f7e0ff */
[----:B------:R-:W-:Y:S01]  /*2710*/  STL.64 [R1+0x58], R146 ;  /* 0x0000589201007387 */ /* 0x000fe20000100a00 */
[----:B------:R-:W-:Y:S01]  /*2720*/  LEA.HI.X.SX32 R39, R8, R25, 0x1, P2 ;  /* 0x0000001908277211 */ /* 0x000fe200010f0eff */
[----:B------:R-:W-:Y:S01]  /*2730*/  IMAD R127, R71, 0x19, RZ ;  /* 0x00000019477f7824 */ /* 0x000fe200078e02ff */
[-C--:B------:R-:W-:Y:S01]  /*2740*/  IADD3 R226, P5, R227, R28.reuse, RZ ;  /* 0x0000001ce3e27210 */ /* 0x080fe20007fbe0ff */
[----:B------:R-:W-:Y:S01]  /*2750*/  IMAD R81, R71, 0xe, RZ ;  /* 0x0000000e47517824 */ /* 0x000fe200078e02ff */
[-C--:B------:R-:W-:Y:S01]  /*2760*/  IADD3 R240, P2, R241, R28.reuse, RZ ;  /* 0x0000001cf1f07210 */ /* 0x080fe20007f5e0ff */
[----:B------:R-:W-:Y:S01]  /*2770*/  IMAD R223, R71, 0x38, RZ ;  /* 0x0000003847df7824 */ /* 0x000fe200078e02ff */
[-C--:B------:R-:W-:Y:S01]  /*2780*/  LEA.HI.X.SX32 R235, R207, R29.reuse, 0x1, P6 ;  /* 0x0000001dcfeb7211 */ /* 0x080fe200030f0eff */
[----:B------:R-:W-:Y:S01]  /*2790*/  IMAD R83, R71, 0x7, RZ ;  /* 0x0000000747537824 */ /* 0x000fe200078e02ff */
[-C--:B0-----:R-:W-:Y:S01]  /*27a0*/  IADD3 R136, P4, R129, R28.reuse, RZ ;  /* 0x0000001c81887210 */ /* 0x081fe20007f9e0ff */
        /* <DEDUP_REMOVED lines=8> */
[----:B------:R0:W-:Y:S01]  /*2830*/  STL.64 [R1+0x10], R136 ;  /* 0x0000108801007387 */ /* 0x0001e20000100a00 */
[-C--:B------:R-:W-:Y:S01]  /*2840*/  LEA.HI.X.SX32 R227, R99, R29.reuse, 0x1, P5 ;  /* 0x0000001d63e37211 */ /* 0x080fe200028f0eff */
[----:B------:R-:W-:Y:S01]  /*2850*/  IMAD R97, R71, 0x1b, RZ ;  /* 0x0000001b47617824 */ /* 0x000fe200078e02ff */
[-C--:B------:R-:W-:Y:S01]  /*2860*/  LEA.HI.X.SX32 R241, R199, R29.reuse, 0x1, P2 ;  /* 0x0000001dc7f17211 */ /* 0x080fe200010f0eff */
[----:B------:R-:W-:Y:S01]  /*2870*/  IMAD R219, R71, 0x3c, RZ ;  /* 0x0000003c47db7824 */ /* 0x000fe200078e02ff */
[-C--:B------:R-:W-:Y:S01]  /*2880*/  IADD3 R126, P5, R79, R28.reuse, RZ ;  /* 0x0000001c4f7e7210 */ /* 0x080fe20007fbe0ff */
[----:B------:R-:W-:Y:S01]  /*2890*/  IMAD R215, R71, 0x3e, RZ ;  /* 0x0000003e47d77824 */ /* 0x000fe200078e02ff */
[----:B------:R-:W-:Y:S01]  /*28a0*/  IADD3 R230, P2, R231, R28, RZ ;  /* 0x0000001ce7e67210 */ /* 0x000fe20007f5e0ff */
[----:B------:R-:W-:Y:S01]  /*28b0*/  IMAD.SHL.U32 R11, R71, 0x10, RZ ;  /* 0x00000010470b7824 */ /* 0x000fe200078e00ff */
[-C--:B------:R-:W-:Y:S01]  /*28c0*/  LEA.HI.X.SX32 R145, R139, R29.reuse, 0x1, P6 ;  /* 0x0000001d8b917211 */ /* 0x080fe200030f0eff */
[----:B------:R-:W-:Y:S01]  /*28d0*/  IMAD R69, R71, 0x1f, RZ ;  /* 0x0000001f47457824 */ /* 0x000fe200078e02ff */
[----:B------:R-:W-:-:S02]  /*28e0*/  LEA.HI.X.SX32 R229, R127, R29, 0x1, P3 ;  /* 0x0000001d7fe57211 */ /* 0x000fc400018f0eff */
[-C--:B0-----:R-:W-:Y:S01]  /*28f0*/  IADD3 R136, P4, R99, R28.reuse, RZ ;  /* 0x0000001c63887210 */ /* 0x081fe20007f9e0ff */
[----:B------:R-:W-:Y:S01]  /*2900*/  STL.64 [R1+0x40], R144 ;  /* 0x0000409001007387 */ /* 0x000fe20000100a00 */
[-C--:B------:R-:W-:Y:S02]  /*2910*/  LEA.HI.X.SX32 R127, R81, R29.reuse, 0x1, P5 ;  /* 0x0000001d517f7211 */ /* 0x080fe400028f0eff */
[-C--:B------:R-:W-:Y:S02]  /*2920*/  LEA.HI.X.SX32 R137, R125, R29.reuse, 0x1, P4 ;  /* 0x0000001d7d897211 */ /* 0x080fe400020f0eff */
[----:B------:R-:W-:Y:S02]  /*2930*/  IADD3 R128, P4, R81, R28, RZ ;  /* 0x0000001c51807210 */ /* 0x000fe40007f9e0ff */
[----:B------:R-:W-:Y:S01]  /*2940*/  LOP3.LUT R27, R5, 0x30, R77, 0xf8, !PT ;  /* 0x00000030051b7812 */ /* 0x000fe200078ef84d */
[----:B------:R-:W-:Y:S01]  /*2950*/  IMAD R77, R71, 0x1d, RZ ;  /* 0x0000001d474d7824 */ /* 0x000fe200078e02ff */
[----:B------:R-:W-:Y:S01]  /*2960*/  LEA.HI.X.SX32 R231, R129, R29, 0x1, P2 ;  /* 0x0000001d81e77211 */ /* 0x000fe200010f0eff */
[----:B------:R-:W-:Y:S01]  /*2970*/  STL.64 [R1+0x8], R136 ;  /* 0x0000088801007387 */ /* 0x000fe20000100a00 */
[----:B------:R-:W-:-:S02]  /*2980*/  SHF.L.U32 R5, R71, 0x1, RZ ;  /* 0x0000000147057819 */ /* 0x000fc400000006ff */
[-C--:B------:R-:W-:Y:S01]  /*2990*/  IADD3 R222, P2, R223, R28.reuse, RZ ;  /* 0x0000001cdfde7210 */ /* 0x080fe20007f5e0ff */
[----:B------:R0:W-:Y:S01]  /*29a0*/  STL.64 [R1], R126 ;  /* 0x0000007e01007387 */ /* 0x0001e20000100a00 */
[-C--:B------:R-:W-:Y:S02]  /*29b0*/  IADD3 R220, P3, R221, R28.reuse, RZ ;  /* 0x0000001cdddc7210 */ /* 0x080fe40007f7e0ff */
[----:B------:R-:W-:Y:S02]  /*29c0*/  LEA.HI.X.SX32 R129, R83, R29, 0x1, P4 ;  /* 0x0000001d53817211 */ /* 0x000fe400020f0eff */
[-C--:B------:R-:W-:Y:S02]  /*29d0*/  LEA.HI.X.SX32 R37, R7, R25.reuse, 0x1, P1 ;  /* 0x0000001907257211 */ /* 0x080fe400008f0eff */
[----:B------:R-:W-:Y:S01]  /*29e0*/  IADD3 R250, P4, R73, R28, RZ ;  /* 0x0000001c49fa7210 */ /* 0x000fe20007f9e0ff */
[----:B------:R-:W-:Y:S01]  /*29f0*/  STL.64 [R1+0x38], R128 ;  /* 0x0000388001007387 */ /* 0x000fe20000100a00 */
[----:B------:R-:W-:-:S02]  /*2a00*/  LEA.HI.X.SX32 R35, R6, R25, 0x1, P0 ;  /* 0x0000001906237211 */ /* 0x000fc400000f0eff */
[----:B------:R-:W-:Y:S02]  /*2a10*/  LOP3.LUT R7, R2, 0x30, RZ, 0x3c, !PT ;  /* 0x0000003002077812 */ /* 0x000fe400078e3cff */
[----:B------:R-:W-:Y:S02]  /*2a20*/  LOP3.LUT P0, RZ, R124, 0x3, RZ, 0xc0, !PT ;  /* 0x000000037cff7812 */ /* 0x000fe4000780c0ff */
[----:B------:R-:W-:Y:S01]  /*2a30*/  LOP3.LUT R7, R2, 0x60, RZ, 0x3c, !PT ;  /* 0x0000006002077812 */ /* 0x000fe200078e3cff */
[----:B------:R-:W-:Y:S01]  /*2a40*/  IMAD.SHL.U32 R7, R71, 0x4, RZ ;  /* 0x0000000447077824 */ /* 0x000fe200078e00ff */
[----:B------:R-:W-:Y:S02]  /*2a50*/  LOP3.LUT R27, R27, 0x10, R124, 0x78, !PT ;  /* 0x000000101b1b7812 */ /* 0x000fe400078e787c */
[----:B0-----:R-:W-:Y:S02]  /*2a60*/  IADD3 R126, P5, R5, R28, RZ ;  /* 0x0000001c057e7210 */ /* 0x001fe40007fbe0ff */
[----:B------:R-:W-:-:S02]  /*2a70*/  LEA.HI.X.SX32 R223, R79, R29, 0x1, P2 ;  /* 0x0000001d4fdf7211 */ /* 0x000fc400010f0eff */
[-C--:B------:R-:W-:Y:S02]  /*2a80*/  LEA R124, P2, R71, R28.reuse, 0x2 ;  /* 0x0000001c477c7211 */ /* 0x080fe400078410ff */
[-C--:B------:R-:W-:Y:S02]  /*2a90*/  LEA.HI.X.SX32 R221, R77, R29.reuse, 0x1, P3 ;  /* 0x0000001d4ddd7211 */ /* 0x080fe400018f0eff */
[-C--:B------:R-:W-:Y:S02]  /*2aa0*/  LEA R98, P3, R71, R28.reuse, 0x3 ;  /* 0x0000001c47627211 */ /* 0x080fe400078618ff */
[----:B------:R-:W-:Y:S02]  /*2ab0*/  LEA.HI.X.SX32 R251, R75, R29, 0x1, P4 ;  /* 0x0000001d4bfb7211 */ /* 0x000fe400020f0eff */
[C---:B------:R-:W-:Y:S02]  /*2ac0*/  SHF.L.U32 R9, R71.reuse, 0x3, RZ ;  /* 0x0000000347097819 */ /* 0x040fe400000006ff */
[----:B------:R-:W-:-:S02]  /*2ad0*/  LEA R82, P4, R71, R28, 0x4 ;  /* 0x0000001c47527211 */ /* 0x000fc400078820ff */
[-C--:B------:R-:W-:Y:S02]  /*2ae0*/  LEA.HI.X.SX32 R127, R71, R29.reuse, 0x1, P5 ;  /* 0x0000001d477f7211 */ /* 0x080fe400028f0eff */
[-C--:B------:R-:W-:Y:S02]  /*2af0*/  LEA.HI.X.SX32 R125, R5, R29.reuse, 0x1, P2 ;  /* 0x0000001d057d7211 */ /* 0x080fe400010f0eff */
[-C--:B------:R-:W-:Y:S01]  /*2b00*/  LEA.HI.X.SX32 R99, R7, R29.reuse, 0x1, P3 ;  /* 0x0000001d07637211 */ /* 0x080fe200018f0eff */
[----:B------:R-:W-:Y:S01]  /*2b10*/  STL.64 [R1+0x68], R126 ;  /* 0x0000687e01007387 */ /* 0x000fe20000100a00 */
[----:B------:R-:W-:Y:S02]  /*2b20*/  LEA.HI.X.SX32 R83, R9, R29, 0x1, P4 ;  /* 0x0000001d09537211 */ /* 0x000fe400020f0eff */
[----:B------:R-:W-:Y:S01]  /*2b30*/  IADD3 R224, P6, R225, R28, RZ ;  /* 0x0000001ce1e07210 */ /* 0x000fe20007fde0ff */
[----:B------:R-:W-:Y:S01]  /*2b40*/  STL.64 [R1+0x60], R124 ;  /* 0x0000607c01007387 */ /* 0x000fe20000100a00 */
[----:B------:R-:W-:-:S02]  /*2b50*/  SHF.L.U32 R19, R19, 0x4, RZ ;  /* 0x0000000413137819 */ /* 0x000fc400000006ff */
[-C--:B------:R-:W-:Y:S01]  /*2b60*/  LEA.HI.X.SX32 R225, R97, R29.reuse, 0x1, P6 ;  /* 0x0000001d61e17211 */ /* 0x080fe200030f0eff */
[----:B------:R0:W-:Y:S01]  /*2b70*/  STL.64 [R1+0x50], R98 ;  /* 0x0000506201007387 */ /* 0x0001e20000100a00 */
[-C--:B------:R-:W-:Y:S01]  /*2b80*/  IADD3 R218, P6, R219, R28.reuse, RZ ;  /* 0x0000001cdbda7210 */ /* 0x080fe20007fde0ff */
[----:B------:R-:W-:Y:S01]  /*2b90*/  CS2R R96, SRZ ;  /* 0x0000000000607805 */ /* 0x000fe2000001ff00 */
[--C-:B------:R-:W-:Y:S01]  /*2ba0*/  LOP3.LUT R19, R19, 0x30, R18.reuse, 0x78, !PT ;  /* 0x0000003013137812 */ /* 0x100fe200078e7812 */
[----:B------:R1:W-:Y:S01]  /*2bb0*/  STL.64 [R1+0x30], R82 ;  /* 0x0000305201007387 */ /* 0x0003e20000100a00 */
[----:B------:R-:W-:Y:S02]  /*2bc0*/  LOP3.LUT R23, R23, 0x30, R18, 0x78, !PT ;  /* 0x0000003017177812 */ /* 0x000fe400078e7812 */
[----:B------:R-:W-:Y:S02]  /*2bd0*/  LEA.HI.X.SX32 R219, R73, R29, 0x1, P6 ;  /* 0x0000001d49db7211 */ /* 0x000fe400030f0eff */
[----:B------:R-:W-:Y:S01]  /*2be0*/  LEA R24, R24, R19, 0x9 ;  /* 0x0000001318187211 */ /* 0x000fe200078e48ff */
[----:B------:R-:W-:Y:S01]  /*2bf0*/  IMAD.MOV.U32 R19, RZ, RZ, 0x3f800000 ;  /* 0x3f800000ff137424 */ /* 0x000fe200078e00ff */
[-C--:B------:R-:W-:Y:S01]  /*2c00*/  LEA R248, P6, R71, R28.reuse, 0x5 ;  /* 0x0000001c47f87211 */ /* 0x080fe200078c28ff */
[----:B0-----:R-:W-:Y:S01]  /*2c10*/  CS2R R98, SRZ ;  /* 0x0000000000627805 */ /* 0x001fe2000001ff00 */
[----:B------:R-:W-:-:S02]  /*2c20*/  IADD3 R214, P5, R215, R28, RZ ;  /* 0x0000001cd7d67210 */ /* 0x000fc40007fbe0ff */
[C---:B------:R-:W-:Y:S02]  /*2c30*/  LOP3.LUT R6, R2.reuse, 0x10, RZ, 0x3c, !PT ;  /* 0x0000001002067812 */ /* 0x040fe400078e3cff */
[C---:B------:R-:W-:Y:S02]  /*2c40*/  LOP3.LUT R4, R2.reuse, 0x20, RZ, 0x3c, !PT ;  /* 0x0000002002047812 */ /* 0x040fe400078e3cff */
[C---:B------:R-:W-:Y:S02]  /*2c50*/  LOP3.LUT R6, R2.reuse, 0x40, RZ, 0x3c, !PT ;  /* 0x0000004002067812 */ /* 0x040fe400078e3cff */
[----:B------:R-:W-:Y:S01]  /*2c60*/  IADD3 R23, R23, R26, RZ ;  /* 0x0000001a17177210 */ /* 0x000fe20007ffe0ff */
[----:B------:R-:W-:Y:S01]  /*2c70*/  IMAD.MOV.U32 R26, RZ, RZ, RZ ;  /* 0x000000ffff1a7224 */ /* 0x000fe200078e00ff */
[C---:B------:R-:W-:Y:S01]  /*2c80*/  LOP3.LUT R4, R2.reuse, 0x50, RZ, 0x3c, !PT ;  /* 0x0000005002047812 */ /* 0x040fe200078e3cff */
[----:B------:R-:W-:Y:S01]  /*2c90*/  IMAD.MOV.U32 R4, RZ, RZ, 0x3f800000 ;  /* 0x3f800000ff047424 */ /* 0x000fe200078e00ff */
[----:B------:R-:W-:-:S02]  /*2ca0*/  LOP3.LUT R6, R2, 0x70, RZ, 0x3c, !PT ;  /* 0x0000007002067812 */ /* 0x000fc400078e3cff */
[----:B------:R-:W-:Y:S02]  /*2cb0*/  LOP3.LUT R5, R22, 0x20, RZ, 0x3c, !PT ;  /* 0x0000002016057812 */ /* 0x000fe400078e3cff */
[----:B------:R-:W-:Y:S02]  /*2cc0*/  MOV R43, 0xff800000 ;  /* 0xff800000002b7802 */ /* 0x000fe40000000f00 */
[----:B------:R-:W-:Y:S02]  /*2cd0*/  MOV R18, RZ ;  /* 0x000000ff00127202 */ /* 0x000fe40000000f00 */
[----:B------:R-:W-:Y:S02]  /*2ce0*/  MOV R41, 0xff800000 ;  /* 0xff80000000297802 */ /* 0x000fe40000000f00 */
[----:B------:R-:W-:Y:S02]  /*2cf0*/  MOV R17, 0xff800000 ;  /* 0xff80000000117802 */ /* 0x000fe40000000f00 */
[----:B------:R-:W-:-:S02]  /*2d00*/  MOV R133, 0xff800000 ;  /* 0xff80000000857802 */ /* 0x000fc40000000f00 */
[----:B------:R-:W-:Y:S02]  /*2d10*/  MOV R25, RZ ;  /* 0x000000ff00197202 */ /* 0x000fe40000000f00 */
[----:B------:R-:W-:Y:S02]  /*2d20*/  MOV R14, 0x3f800000 ;  /* 0x3f800000000e7802 */ /* 0x000fe40000000f00 */
[----:B------:R-:W-:Y:S02]  /*2d30*/  MOV R16, 0x3f800000 ;  /* 0x3f80000000107802 */ /* 0x000fe40000000f00 */
[----:B------:R-:W-:Y:S02]  /*2d40*/  MOV R143, 0x3f800000 ;  /* 0x3f800000008f7802 */ /* 0x000fe40000000f00 */
[----:B------:R-:W-:Y:S02]  /*2d50*/  ISETP.LT.U32.AND P1, PT, R0, 0x80, !P0 ;  /* 0x000000800000780c */ /* 0x000fe40004721070 */
[----:B------:R-:W-:-:S02]  /*2d60*/  LEA.HI.X.SX32 R249, R11, R29, 0x1, P6 ;  /* 0x0000001d0bf97211 */ /* 0x000fc400030f0eff */
[----:B------:R-:W-:Y:S02]  /*2d70*/  LEA.HI.X.SX32 R215, R69, R29, 0x1, P5 ;  /* 0x0000001d45d77211 */ /* 0x000fe400028f0eff */
[----:B------:R-:W-:Y:S02]  /*2d80*/  LOP3.LUT R7, R27, 0x20, RZ, 0x3c, !PT ;  /* 0x000000201b077812 */ /* 0x000fe400078e3cff */
[C---:B------:R-:W-:Y:S02]  /*2d90*/  LOP3.LUT R6, R22.reuse, 0x40, RZ, 0x3c, !PT ;  /* 0x0000004016067812 */ /* 0x040fe400078e3cff */
[----:B------:R-:W-:Y:S02]  /*2da0*/  LOP3.LUT R252, R22, 0x60, RZ, 0x3c, !PT ;  /* 0x0000006016fc7812 */ /* 0x000fe400078e3cff */
[----:B-1----:R-:W-:Y:S02]  /*2db0*/  LOP3.LUT R5, R24, 0x40, RZ, 0x3c, !PT ;  /* 0x0000004018057812 */ /* 0x002fe400078e3cff */
.L_x_1:
[----:B------:R-:W2:Y:S04]  /*2dc0*/  LDL.64 R10, [R1+0x60] ;  /* 0x00006000010a7983 */ /* 0x000ea80000100a00 */
[----:B------:R-:W3:Y:S04]  /*2dd0*/  LDL.64 R72, [R1+0x58] ;  /* 0x0000580001487983 */ /* 0x000ee80000100a00 */
[----:B------:R-:W4:Y:S04]  /*2de0*/  LDL.64 R6, [R1+0x68] ;  /* 0x0000680001067983 */ /* 0x000f280000100a00 */
[----:B------:R-:W5:Y:S04]  /*2df0*/  LDL.64 R70, [R1+0x50] ;  /* 0x0000500001467983 */ /* 0x000f680000100a00 */
[----:B------:R-:W5:Y:S04]  /*2e00*/  LDL.64 R128, [R1+0x48] ;  /* 0x0000480001807983 */ /* 0x000f680000100a00 */
[----:B------:R-:W5:Y:S04]  /*2e10*/  LDL.64 R126, [R1+0x30] ;  /* 0x00003000017e7983 */ /* 0x000f680000100a00 */
[----:B------:R-:W5:Y:S04]  /*2e20*/  LDL.64 R78, [R1+0x28] ;  /* 0x00002800014e7983 */ /* 0x000f680000100a00 */
[----:B------:R-:W5:Y:S04]  /*2e30*/  LDL.64 R68, [R1+0x40] ;  /* 0x0000400001447983 */ /* 0x000f680000100a00 */
[----:B------:R-:W5:Y:S04]  /*2e40*/  LDL.64 R124, [R1+0x20] ;  /* 0x00002000017c7983 */ /* 0x000f680000100a00 */
[----:B------:R-:W5:Y:S04]  /*2e50*/  LDL.64 R80, [R1+0x18] ;  /* 0x0000180001507983 */ /* 0x000f680000100a00 */
[----:B------:R-:W5:Y:S04]  /*2e60*/  LDL.64 R82, [R1+0x10] ;  /* 0x0000100001527983 */ /* 0x000f680000100a00 */
[----:B------:R-:W5:Y:S04]  /*2e70*/  LDL.64 R74, [R1] ;  /* 0x00000000014a7983 */ /* 0x000f680000100a00 */
[----:B------:R-:W5:Y:S04]  /*2e80*/  LDL.64 R76, [R1+0x8] ;  /* 0x00000800014c7983 */ /* 0x000f680000100a00 */
[----:B------:R-:W5:Y:S01]  /*2e90*/  LDL.64 R144, [R1+0x38] ;  /* 0x0000380001907983 */ /* 0x000f620000100a00 */
[----:B------:R-:W-:-:S05]  /*2ea0*/  IMAD.WIDE R8, R26, 0x2, R28 ;  /* 0x000000021a087825 */ /* 0x000fca00078e021c */
[----:B------:R0:W5:Y:S01]  /*2eb0*/  LDG.E.U16 R5, [R8.64] ;  /* 0x0000000408057981 */ /* 0x000162000c1e1500 */
[----:B--2---:R-:W-:-:S04]  /*2ec0*/  IMAD.WIDE R10, R26, 0x2, R10 ;  /* 0x000000021a0a7825 */ /* 0x004fc800078e020a */
[C---:B---3--:R-:W-:Y:S02]  /*2ed0*/  IMAD.WIDE R72, R26.reuse, 0x2, R72 ;  /* 0x000000021a487825 */ /* 0x048fe400078e0248 */
[----:B------:R1:W2:Y:S02]  /*2ee0*/  LDG.E.U16 R10, [R10.64] ;  /* 0x000000040a0a7981 */ /* 0x0002a4000c1e1500 */
[----:B----4-:R-:W-:-:S04]  /*2ef0*/  IMAD.WIDE R6, R26, 0x2, R6 ;  /* 0x000000021a067825 */ /* 0x010fc800078e0206 */
[C---:B-----5:R-:W-:Y:S02]  /*2f00*/  IMAD.WIDE R70, R26.reuse, 0x2, R70 ;  /* 0x000000021a467825 */ /* 0x060fe400078e0246 */
[----:B------:R3:W4:Y:S02]  /*2f10*/  LDG.E.U16 R6, [R6.64] ;  /* 0x0000000406067981 */ /* 0x000724000c1e1500 */
[C---:B0-----:R-:W-:Y:S02]  /*2f20*/  IMAD.WIDE R8, R26.reuse, 0x2, R128 ;  /* 0x000000021a087825 */ /* 0x041fe400078e0280 */
[----:B-1----:R0:W5:Y:S04]  /*2f30*/  LDG.E.U16 R11, [R72.64] ;  /* 0x00000004480b7981 */ /* 0x002168000c1e1500 */
[----:B------:R1:W2:Y:S01]  /*2f40*/  LDG.E.U16 R8, [R8.64] ;  /* 0x0000000408087981 */ /* 0x0002a2000c1e1500 */
[----:B------:R-:W-:-:S03]  /*2f50*/  IMAD.WIDE R78, R26, 0x2, R78 ;  /* 0x000000021a4e7825 */ /* 0x000fc600078e024e */
[----:B---3--:R3:W2:Y:S01]  /*2f60*/  LDG.E.U16 R7, [R70.64] ;  /* 0x0000000446077981 */ /* 0x0086a2000c1e1500 */
[----:B0-----:R-:W-:-:S03]  /*2f70*/  IMAD.WIDE R72, R26, 0x2, R126 ;  /* 0x000000021a487825 */ /* 0x001fc600078e027e */
[----:B------:R0:W2:Y:S01]  /*2f80*/  LDG.E.U16 R78, [R78.64] ;  /* 0x000000044e4e7981 */ /* 0x0000a2000c1e1500 */
[----:B------:R-:W-:-:S03]  /*2f90*/  IMAD.WIDE R68, R26, 0x2, R68 ;  /* 0x000000021a447825 */ /* 0x000fc600078e0244 */
[----:B------:R0:W2:Y:S01]  /*2fa0*/  LDG.E.U16 R12, [R72.64] ;  /* 0x00000004480c7981 */ /* 0x0000a2000c1e1500 */
[----:B---3--:R-:W-:-:S03]  /*2fb0*/  IMAD.WIDE R70, R26, 0x2, R124 ;  /* 0x000000021a467825 */ /* 0x008fc600078e027c */
[----:B-1----:R1:W3:Y:S01]  /*2fc0*/  LDG.E.U16 R9, [R68.64] ;  /* 0x0000000444097981 */ /* 0x0022e2000c1e1500 */
[----:B------:R-:W-:-:S03]  /*2fd0*/  IMAD.WIDE R80, R26, 0x2, R80 ;  /* 0x000000021a507825 */ /* 0x000fc600078e0250 */
[----:B0-----:R0:W3:Y:S01]  /*2fe0*/  LDG.E.U16 R79, [R70.64] ;  /* 0x00000004464f7981 */ /* 0x0010e2000c1e1500 */
[----:B------:R-:W-:-:S03]  /*2ff0*/  IMAD.WIDE R72, R26, 0x2, R248 ;  /* 0x000000021a487825 */ /* 0x000fc600078e02f8 */
[----:B------:R0:W3:Y:S01]  /*3000*/  LDG.E.U16 R80, [R80.64] ;  /* 0x0000000450507981 */ /* 0x0000e2000c1e1500 */
[----:B-1----:R-:W-:-:S03]  /*3010*/  IMAD.WIDE R68, R26, 0x2, R82 ;  /* 0x000000021a447825 */ /* 0x002fc600078e0252 */
[----:B------:R1:W3:Y:S01]  /*3020*/  LDG.E.U16 R124, [R72.64] ;  /* 0x00000004487c7981 */ /* 0x0002e2000c1e1500 */
[----:B0-----:R-:W-:-:S04]  /*3030*/  IMAD.WIDE R70, R26, 0x2, R74 ;  /* 0x000000021a467825 */ /* 0x001fc800078e024a */
[C---:B------:R-:W-:Y:S01]  /*3040*/  IMAD.WIDE R74, R26.reuse, 0x2, R246 ;  /* 0x000000021a4a7825 */ /* 0x040fe200078e02f6 */
[----:B------:R0:W4:Y:S03]  /*3050*/  LDG.E.U16 R81, [R68.64] ;  /* 0x0000000444517981 */ /* 0x000126000c1e1500 */
[C---:B-1----:R-:W-:Y:S01]  /*3060*/  IMAD.WIDE R72, R26.reuse, 0x2, R230 ;  /* 0x000000021a487825 */ /* 0x042fe200078e02e6 */
[----:B------:R1:W4:Y:S04]  /*3070*/  LDG.E.U16 R125, [R74.64] ;  /* 0x000000044a7d7981 */ /* 0x000328000c1e1500 */
[----:B------:R1:W4:Y:S01]  /*3080*/  LDG.E.U16 R129, [R72.64] ;  /* 0x0000000448817981 */ /* 0x000322000c1e1500 */
[----:B0-----:R-:W-:-:S03]  /*3090*/  IMAD.WIDE R68, R26, 0x2, R76 ;  /* 0x000000021a447825 */ /* 0x001fc600078e024c */
[----:B------:R0:W5:Y:S01]  /*30a0*/  LDG.E.U16 R83, [R70.64] ;  /* 0x0000000446537981 */ /* 0x000162000c1e1500 */
[----:B------:R-:W-:-:S03]  /*30b0*/  IMAD.WIDE R76, R26, 0x2, R244 ;  /* 0x000000021a4c7825 */ /* 0x000fc600078e02f4 */
[----:B------:R0:W5:Y:S01]  /*30c0*/  LDG.E.U16 R82, [R68.64] ;  /* 0x0000000444527981 */ /* 0x000162000c1e1500 */
[----:B-1----:R-:W-:-:S03]  /*30d0*/  IMAD.WIDE R74, R26, 0x2, R228 ;  /* 0x000000021a4a7825 */ /* 0x002fc600078e02e4 */
[----:B------:R1:W5:Y:S04]  /*30e0*/  LDG.E.U16 R126, [R76.64] ;  /* 0x000000044c7e7981 */ /* 0x000368000c1e1500 */
[----:B------:R0:W5:Y:S01]  /*30f0*/  LDG.E.U16 R130, [R74.64] ;  /* 0x000000044a827981 */ /* 0x000162000c1e1500 */
[----:B------:R-:W-:-:S04]  /*3100*/  IMAD.WIDE R72, R26, 0x2, R224 ;  /* 0x000000021a487825 */ /* 0x000fc800078e02e0 */
[C---:B-1----:R-:W-:Y:S01]  /*3110*/  IMAD.WIDE R76, R26.reuse, 0x2, R226 ;  /* 0x000000021a4c7825 */ /* 0x042fe200078e02e2 */
[----:B------:R1:W5:Y:S03]  /*3120*/  LDG.E.U16 R137, [R72.64] ;  /* 0x0000000448897981 */ /* 0x000366000c1e1500 */
[C---:B0-----:R-:W-:Y:S01]  /*3130*/  IMAD.WIDE R68, R26.reuse, 0x2, R242 ;  /* 0x000000021a447825 */ /* 0x041fe200078e02f2 */
[----:B------:R0:W5:Y:S03]  /*3140*/  LDG.E.U16 R131, [R76.64] ;  /* 0x000000044c837981 */ /* 0x000166000c1e1500 */
[C---:B------:R-:W-:Y:S01]  /*3150*/  IMAD.WIDE R70, R26.reuse, 0x2, R240 ;  /* 0x000000021a467825 */ /* 0x040fe200078e02f0 */
[----:B------:R1:W5:Y:S03]  /*3160*/  LDG.E.U16 R127, [R68.64] ;  /* 0x00000004447f7981 */ /* 0x000366000c1e1500 */
[C---:B------:R-:W-:Y:S01]  /*3170*/  IMAD.WIDE R74, R26.reuse, 0x2, R222 ;  /* 0x000000021a4a7825 */ /* 0x040fe200078e02de */
[----:B------:R1:W5:Y:S03]  /*3180*/  LDG.E.U16 R128, [R70.64] ;  /* 0x0000000446807981 */ /* 0x000366000c1e1500 */
[C---:B0-----:R-:W-:Y:S01]  /*3190*/  IMAD.WIDE R76, R26.reuse, 0x2, R220 ;  /* 0x000000021a4c7825 */ /* 0x041fe200078e02dc */
[----:B------:R0:W5:Y:S03]  /*31a0*/  LDG.E.U16 R138, [R74.64] ;  /* 0x000000044a8a7981 */ /* 0x000166000c1e1500 */
[C---:B-1----:R-:W-:Y:S01]  /*31b0*/  IMAD.WIDE R68, R26.reuse, 0x2, R238 ;  /* 0x000000021a447825 */ /* 0x042fe200078e02ee */
[----:B------:R1:W5:Y:S03]  /*31c0*/  LDG.E.U16 R139, [R76.64] ;  /* 0x000000044c8b7981 */ /* 0x000366000c1e1500 */
[C---:B------:R-:W-:Y:S01]  /*31d0*/  IMAD.WIDE R70, R26.reuse, 0x2, R234 ;  /* 0x000000021a467825 */ /* 0x040fe200078e02ea */
[----:B------:R0:W5:Y:S04]  /*31e0*/  LDG.E.U16 R135, [R68.64] ;  /* 0x0000000444877981 */ /* 0x000168000c1e1500 */
[----:B------:R1:W5:Y:S01]  /*31f0*/  LDG.E.U16 R136, [R70.64] ;  /* 0x0000000446887981 */ /* 0x000362000c1e1500 */
[----:B------:R-:W-:-:S04]  /*3200*/  IMAD.WIDE R72, R26, 0x2, R250 ;  /* 0x000000021a487825 */ /* 0x000fc800078e02fa */
[C---:B0-----:R-:W-:Y:S02]  /*3210*/  IMAD.WIDE R68, R26.reuse, 0x2, R218 ;  /* 0x000000021a447825 */ /* 0x041fe400078e02da */
[----:B------:R-:W5:Y:S02]  /*3220*/  LDG.E.U16 R72, [R72.64] ;  /* 0x0000000448487981 */ /* 0x000f64000c1e1500 */
[C---:B-1----:R-:W-:Y:S02]  /*3230*/  IMAD.WIDE R70, R26.reuse, 0x2, R144 ;  /* 0x000000021a467825 */ /* 0x042fe400078e0290 */
[----:B------:R-:W5:Y:S02]  /*3240*/  LDG.E.U16 R68, [R68.64] ;  /* 0x0000000444447981 */ /* 0x000f64000c1e1500 */
[C---:B------:R-:W-:Y:S02]  /*3250*/  IMAD.WIDE R74, R26.reuse, 0x2, R232 ;  /* 0x000000021a4a7825 */ /* 0x040fe400078e02e8 */
[----:B------:R-:W5:Y:S02]  /*3260*/  LDG.E.U16 R70, [R70.64] ;  /* 0x0000000446467981 */ /* 0x000f64000c1e1500 */
[----:B------:R-:W-:-:S02]  /*3270*/  IMAD.WIDE R76, R26, 0x2, R214 ;  /* 0x000000021a4c7825 */ /* 0x000fc400078e02d6 */
[----:B------:R-:W5:Y:S04]  /*3280*/  LDG.E.U16 R74, [R74.64] ;  /* 0x000000044a4a7981 */ /* 0x000f68000c1e1500 */
[----:B------:R-:W5:Y:S04]  /*3290*/  LDG.E.U16 R76, [R76.64] ;  /* 0x000000044c4c7981 */ /* 0x000f68000c1e1500 */
[----:B------:R-:W-:Y:S01]  /*32a0*/  BAR.SYNC.DEFER_BLOCKING 0x0 ;  /* 0x0000000000007b1d */ /* 0x000fe20000010000 */
[C---:B------:R-:W-:Y:S02]  /*32b0*/  LOP3.LUT R144, R2.reuse, 0x10, RZ, 0x3c, !PT ;  /* 0x0000001002907812 */ /* 0x040fe400078e3cff */
[----:B------:R-:W-:-:S03]  /*32c0*/  LOP3.LUT R145, R2, 0x20, RZ, 0x3c, !PT ;  /* 0x0000002002917812 */ /* 0x000fc600078e3cff */
[----:B------:R0:W-:Y:S01]  /*32d0*/  STS.U16 [R2+0x8000], R5 ;  /* 0x0080000502007388 */ /* 0x0001e20000000400 */
[C---:B------:R-:W-:Y:S02]  /*32e0*/  LOP3.LUT R199, R22.reuse, 0x20, RZ, 0x3c, !PT ;  /* 0x0000002016c77812 */ /* 0x040fe400078e3cff */
[----:B------:R-:W-:Y:S02]  /*32f0*/  LOP3.LUT R198, R22, 0x40, RZ, 0x3c, !PT ;  /* 0x0000004016c67812 */ /* 0x000fe400078e3cff */
[----:B0-----:R-:W-:Y:S01]  /*3300*/  LOP3.LUT R5, R24, 0x40, RZ, 0x3c, !PT ;  /* 0x0000004018057812 */ /* 0x001fe200078e3cff */
[----:B--2---:R-:W-:Y:S04]  /*3310*/  STS.U16 [R2+0x9000], R12 ;  /* 0x0090000c02007388 */ /* 0x004fe80000000400 */
[----:B---3--:R-:W-:Y:S04]  /*3320*/  STS.U16 [R2+0xa000], R124 ;  /* 0x00a0007c02007388 */ /* 0x008fe80000000400 */
[----:B----4-:R-:W-:Y:S04]  /*3330*/  STS.U16 [R2+0xb000], R129 ;  /* 0x00b0008102007388 */ /* 0x010fe80000000400 */
[----:B------:R-:W-:Y:S04]  /*3340*/  STS.U16 [R144+0x8200], R6 ;  /* 0x0082000690007388 */ /* 0x000fe80000000400 */
[----:B------:R-:W-:Y:S04]  /*3350*/  STS.U16 [R144+0x9200], R78 ;  /* 0x0092004e90007388 */ /* 0x000fe80000000400 */
[----:B------:R-:W-:Y:S04]  /*3360*/  STS.U16 [R144+0xa200], R125 ;  /* 0x00a2007d90007388 */ /* 0x000fe80000000400 */
[----:B-----5:R0:W-:Y:S04]  /*3370*/  STS.U16 [R144+0xb200], R130 ;  /* 0x00b2008290007388 */ /* 0x0201e80000000400 */
[----:B------:R-:W-:Y:S04]  /*3380*/  STS.U16 [R145+0x8400], R10 ;  /* 0x0084000a91007388 */ /* 0x000fe80000000400 */
[----:B------:R-:W-:Y:S01]  /*3390*/  STS.U16 [R145+0x9400], R79 ;  /* 0x0094004f91007388 */ /* 0x000fe20000000400 */
[----:B0-----:R-:W-:-:S03]  /*33a0*/  LOP3.LUT R144, R2, 0x30, RZ, 0x3c, !PT ;  /* 0x0000003002907812 */ /* 0x001fc600078e3cff */
[----:B------:R-:W-:Y:S04]  /*33b0*/  STS.U16 [R145+0xa400], R126 ;  /* 0x00a4007e91007388 */ /* 0x000fe80000000400 */
[----:B------:R0:W-:Y:S04]  /*33c0*/  STS.U16 [R145+0xb400], R131 ;  /* 0x00b4008391007388 */ /* 0x0001e80000000400 */
        /* <DEDUP_REMOVED lines=19> */
[----:B------:R-:W-:Y:S04]  /*3500*/  STS.U16 [R145+0xbc00], R68 ;  /* 0x00bc004491007388 */ /* 0x000fe80000000400 */
[----:B------:R-:W-:Y:S04]  /*3510*/  STS.U16 [R144+0x8e00], R70 ;  /* 0x008e004690007388 */ /* 0x000fe80000000400 */
[----:B------:R-:W-:Y:S04]  /*3520*/  STS.U16 [R144+0x9e00], R72 ;  /* 0x009e004890007388 */ /* 0x000fe80000000400 */
[----:B------:R-:W-:Y:S04]  /*3530*/  STS.U16 [R144+0xae00], R74 ;  /* 0x00ae004a90007388 */ /* 0x000fe80000000400 */
[----:B------:R-:W-:Y:S04]  /*3540*/  STS.U16 [R144+0xbe00], R76 ;  /* 0x00be004c90007388 */ /* 0x000fe80000000400 */
[----:B------:R-:W-:Y:S06]  /*3550*/  BAR.SYNC.DEFER_BLOCKING 0x0 ;  /* 0x0000000000007b1d */ /* 0x000fec0000010000 */
[----:B------:R-:W-:Y:S04]  /*3560*/  LDSM.16.MT88.4 R128, [R22] ;  /* 0x000000001680783b */ /* 0x000fe80000004200 */
[----:B------:R-:W0:Y:S04]  /*3570*/  LDSM.16.M88.4 R144, [R24+0x8000] ;  /* 0x008000001890783b */ /* 0x000e280000000200 */
[----:B------:R-:W1:Y:S04]  /*3580*/  LDSM.16.MT88.4 R68, [R199] ;  /* 0x00000000c744783b */ /* 0x000e680000004200 */
[----:B------:R-:W2:Y:S04]  /*3590*/  LDSM.16.MT88.4 R8, [R198] ;  /* 0x00000000c608783b */ /* 0x000ea80000004200 */
[----:B------:R-:W3:Y:S04]  /*35a0*/  LDSM.16.MT88.4 R80, [R22+0x800] ;  /* 0x000800001650783b */ /* 0x000ee80000004200 */
[----:B------:R-:W4:Y:S04]  /*35b0*/  LDSM.16.MT88.4 R136, [R199+0x800] ;  /* 0x00080000c788783b */ /* 0x000f280000004200 */
[----:B------:R-:W5:Y:S04]  /*35c0*/  LDSM.16.MT88.4 R124, [R252] ;  /* 0x00000000fc7c783b */ /* 0x000f680000004200 */
[----:B------:R-:W3:Y:S04]  /*35d0*/  LDSM.16.MT88.4 R76, [R198+0x800] ;  /* 0x00080000c64c783b */ /* 0x000ee80000004200 */
[----:B------:R-:W4:Y:S04]  /*35e0*/  LDSM.16.MT88.4 R72, [R252+0x800] ;  /* 0x00080000fc48783b */ /* 0x000f280000004200 */
[----:B------:R-:W-:Y:S04]  /*35f0*/  LDSM.16.MT88.4 R148, [R22+0x1000] ;  /* 0x001000001694783b */ /* 0x000fe80000004200 */
[----:B------:R-:W-:Y:S01]  /*3600*/  LDSM.16.MT88.4 R152, [R22+0x5800] ;  /* 0x005800001698783b */ /* 0x000fe20000004200 */
[-C--:B0-----:R-:W-:Y:S08]  /*3610*/  HMMA.16816.F32 R128, R128, R144.reuse, RZ ;  /* 0x000000908080723c */ /* 0x081ff000000018ff */
[-C--:B-1----:R-:W-:Y:S08]  /*3620*/  HMMA.16816.F32 R68, R68, R144.reuse, RZ ;  /* 0x000000904444723c */ /* 0x082ff000000018ff */
[----:B--2---:R-:W-:Y:S08]  /*3630*/  HMMA.16816.F32 R8, R8, R144, RZ ;  /* 0x000000900808723c */ /* 0x004ff000000018ff */
[-C--:B---3--:R-:W-:Y:S01]  /*3640*/  HMMA.16816.F32 R80, R80, R146.reuse, R128 ;  /* 0x000000925050723c */ /* 0x088fe20000001880 */
[----:B------:R-:W-:Y:S07]  /*3650*/  LDSM.16.M88.4 R128, [R5+0x8000] ;  /* 0x008000000580783b */ /* 0x000fee0000000200 */
[----:B----4-:R-:W-:Y:S01]  /*3660*/  HMMA.16816.F32 R136, R136, R146, R68 ;  /* 0x000000928888723c */ /* 0x010fe20000001844 */
[----:B------:R-:W0:Y:S07]  /*3670*/  LDSM.16.MT88.4 R68, [R199+0x1000] ;  /* 0x00100000c744783b */ /* 0x000e2e0000004200 */
[----:B-----5:R-:W-:Y:S08]  /*3680*/  HMMA.16816.F32 R124, R124, R144, RZ ;  /* 0x000000907c7c723c */ /* 0x020ff000000018ff */
[-C--:B------:R-:W-:Y:S01]  /*3690*/  HMMA.16816.F32 R76, R76, R146.reuse, R8 ;  /* 0x000000924c4c723c */ /* 0x080fe20000001808 */
[----:B------:R-:W1:Y:S11]  /*36a0*/  LDSM.16.MT88.4 R8, [R198+0x1000] ;  /* 0x00100000c608783b */ /* 0x000e760000004200 */
[----:B------:R-:W-:Y:S04]  /*36b0*/  @!UPT UIADD3 URZ, URZ, URZ, URZ ;  /* 0x0000003f3f3ff290 */ /* 0x000fe8000fffe03f */
[----:B------:R-:W-:Y:S01]  /*36c0*/  HMMA.16816.F32 R144, R72, R146, R124 ;  /* 0x000000924890723c */ /* 0x000fe2000000187c */
[----:B------:R-:W2:Y:S04]  /*36d0*/  LDSM.16.MT88.4 R124, [R252+0x1000] ;  /* 0x00100000fc7c783b */ /* 0x000ea80000004200 */
[----:B------:R-:W3:Y:S03]  /*36e0*/  LDSM.16.MT88.4 R72, [R22+0x1800] ;  /* 0x001800001648783b */ /* 0x000ee60000004200 */
[-C--:B0-----:R-:W-:Y:S01]  /*36f0*/  HMMA.16816.F32 R136, R68, R128.reuse, R136 ;  /* 0x000000804488723c */ /* 0x081fe20000001888 */
[----:B------:R-:W0:Y:S07]  /*3700*/  LDSM.16.MT88.4 R68, [R199+0x1800] ;  /* 0x00180000c744783b */ /* 0x000e2e0000004200 */
[-C--:B------:R-:W-:Y:S01]  /*3710*/  HMMA.16816.F32 R80, R148, R128.reuse, R80 ;  /* 0x000000809450723c */ /* 0x080fe20000001850 */
[----:B------:R-:W-:Y:S07]  /*3720*/  LDSM.16.MT88.4 R148, [R252+0x1800] ;  /* 0x00180000fc94783b */ /* 0x000fee0000004200 */
[-C--:B-1----:R-:W-:Y:S01]  /*3730*/  HMMA.16816.F32 R76, R8, R128.reuse, R76 ;  /* 0x00000080084c723c */ /* 0x082fe2000000184c */
[----:B------:R-:W1:Y:S07]  /*3740*/  LDSM.16.MT88.4 R8, [R198+0x1800] ;  /* 0x00180000c608783b */ /* 0x000e6e0000004200 */
[----:B--2---:R-:W-:Y:S01]  /*3750*/  HMMA.16816.F32 R144, R124, R128, R144 ;  /* 0x000000807c90723c */ /* 0x004fe20000001890 */
[----:B------:R-:W-:Y:S07]  /*3760*/  LDSM.16.M88.4 R124, [R24+0x8080] ;  /* 0x00808000187c783b */ /* 0x000fee0000000200 */
[-C--:B---3--:R-:W-:Y:S01]  /*3770*/  HMMA.16816.F32 R72, R72, R130.reuse, R80 ;  /* 0x000000824848723c */ /* 0x088fe20000001850 */
[----:B------:R-:W2:Y:S07]  /*3780*/  LDSM.16.MT88.4 R80, [R22+0x2000] ;  /* 0x002000001650783b */ /* 0x000eae0000004200 */
[-C--:B0-----:R-:W-:Y:S01]  /*3790*/  HMMA.16816.F32 R136, R68, R130.reuse, R136 ;  /* 0x000000824488723c */ /* 0x081fe20000001888 */
[----:B------:R-:W0:Y:S07]  /*37a0*/  LDSM.16.MT88.4 R68, [R199+0x2000] ;  /* 0x00200000c744783b */ /* 0x000e2e0000004200 */
[-C--:B-1----:R-:W-:Y:S01]  /*37b0*/  HMMA.16816.F32 R76, R8, R130.reuse, R76 ;  /* 0x00000082084c723c */ /* 0x082fe2000000184c */
[----:B------:R-:W1:Y:S07]  /*37c0*/  LDSM.16.MT88.4 R8, [R198+0x2000] ;  /* 0x00200000c608783b */ /* 0x000e6e0000004200 */
[----:B------:R-:W-:Y:S01]  /*37d0*/  HMMA.16816.F32 R128, R148, R130, R144 ;  /* 0x000000829480723c */ /* 0x000fe20000001890 */
[----:B------:R-:W3:Y:S04]  /*37e0*/  LDSM.16.MT88.4 R148, [R252+0x2000] ;  /* 0x00200000fc94783b */ /* 0x000ee80000004200 */
[----:B------:R-:W-:Y:S03]  /*37f0*/  LDSM.16.MT88.4 R144, [R22+0x2800] ;  /* 0x002800001690783b */ /* 0x000fe60000004200 */
[-C--:B--2---:R-:W-:Y:S01]  /*3800*/  HMMA.16816.F32 R72, R80, R124.reuse, R72 ;  /* 0x0000007c5048723c */ /* 0x084fe20000001848 */
[----:B------:R-:W2:Y:S07]  /*3810*/  LDSM.16.MT88.4 R80, [R199+0x2800] ;  /* 0x00280000c750783b */ /* 0x000eae0000004200 */
[-C--:B0-----:R-:W-:Y:S01]  /*3820*/  HMMA.16816.F32 R136, R68, R124.reuse, R136 ;  /* 0x0000007c4488723c */ /* 0x081fe20000001888 */
[----:B------:R-:W0:Y:S07]  /*3830*/  LDSM.16.MT88.4 R68, [R198+0x2800] ;  /* 0x00280000c644783b */ /* 0x000e2e0000004200 */
[-C--:B-1----:R-:W-:Y:S01]  /*3840*/  HMMA.16816.F32 R76, R8, R124.reuse, R76 ;  /* 0x0000007c084c723c */ /* 0x082fe2000000184c */
[----:B------:R-:W1:Y:S07]  /*3850*/  LDSM.16.MT88.4 R8, [R252+0x2800] ;  /* 0x00280000fc08783b */ /* 0x000e6e0000004200 */
[----:B---3--:R-:W-:Y:S01]  /*3860*/  HMMA.16816.F32 R128, R148, R124, R128 ;  /* 0x0000007c9480723c */ /* 0x008fe20000001880 */
[----:B------:R-:W-:Y:S07]  /*3870*/  LDSM.16.M88.4 R148, [R5+0x8080] ;  /* 0x008080000594783b */ /* 0x000fee0000000200 */
[-C--:B--2---:R-:W-:Y:S01]  /*3880*/  HMMA.16816.F32 R80, R80, R126.reuse, R136 ;  /* 0x0000007e5050723c */ /* 0x084fe20000001888 */
[----:B------:R-:W2:Y:S07]  /*3890*/  LDSM.16.MT88.4 R136, [R199+0x3000] ;  /* 0x00300000c788783b */ /* 0x000eae0000004200 */
[-C--:B0-----:R-:W-:Y:S01]  /*38a0*/  HMMA.16816.F32 R68, R68, R126.reuse, R76 ;  /* 0x0000007e4444723c */ /* 0x081fe2000000184c */
[----:B------:R-:W0:Y:S07]  /*38b0*/  LDSM.16.MT88.4 R76, [R198+0x3000] ;  /* 0x00300000c64c783b */ /* 0x000e2e0000004200 */
[-C--:B------:R-:W-:Y:S01]  /*38c0*/  HMMA.16816.F32 R72, R144, R126.reuse, R72 ;  /* 0x0000007e9048723c */ /* 0x080fe20000001848 */
[----:B------:R-:W3:Y:S07]  /*38d0*/  LDSM.16.MT88.4 R144, [R22+0x3000] ;  /* 0x003000001690783b */ /* 0x000eee0000004200 */
[----:B-1----:R-:W-:Y:S01]  /*38e0*/  HMMA.16816.F32 R124, R8, R126, R128 ;  /* 0x0000007e087c723c */ /* 0x002fe20000001880 */
[----:B------:R-:W1:Y:S04]  /*38f0*/  LDSM.16.MT88.4 R128, [R252+0x3000] ;  /* 0x00300000fc80783b */ /* 0x000e680000004200 */
[----:B------:R-:W4:Y:S03]  /*3900*/  LDSM.16.MT88.4 R8, [R22+0x3800] ;  /* 0x003800001608783b */ /* 0x000f260000004200 */
[-C--:B--2---:R-:W-:Y:S01]  /*3910*/  HMMA.16816.F32 R80, R136, R148.reuse, R80 ;  /* 0x000000948850723c */ /* 0x084fe20000001850 */
[----:B------:R-:W2:Y:S07]  /*3920*/  LDSM.16.MT88.4 R136, [R199+0x3800] ;  /* 0x00380000c788783b */ /* 0x000eae0000004200 */
[-C--:B0-----:R-:W-:Y:S01]  /*3930*/  HMMA.16816.F32 R68, R76, R148.reuse, R68 ;  /* 0x000000944c44723c */ /* 0x081fe20000001844 */
[----:B------:R-:W0:Y:S07]  /*3940*/  LDSM.16.MT88.4 R76, [R198+0x3800] ;  /* 0x00380000c64c783b */ /* 0x000e2e0000004200 */
[-C--:B---3--:R-:W-:Y:S01]  /*3950*/  HMMA.16816.F32 R72, R144, R148.reuse, R72 ;  /* 0x000000949048723c */ /* 0x088fe20000001848 */
[----:B------:R-:W3:Y:S07]  /*3960*/  LDSM.16.MT88.4 R144, [R252+0x3800] ;  /* 0x00380000fc90783b */ /* 0x000eee0000004200 */
[----:B-1----:R-:W-:Y:S01]  /*3970*/  HMMA.16816.F32 R124, R128, R148, R124 ;  /* 0x00000094807c723c */ /* 0x002fe2000000187c */
[----:B------:R-:W-:Y:S11]  /*3980*/  LDSM.16.M88.4 R128, [R24+0x8100] ;  /* 0x008100001880783b */ /* 0x000ff60000000200 */
[----:B------:R-:W-:Y:S04]  /*3990*/  @!UPT UIADD3 URZ, URZ, URZ, URZ ;  /* 0x0000003f3f3ff290 */ /* 0x000fe8000fffe03f */
[-C--:B----4-:R-:W-:Y:S01]  /*39a0*/  HMMA.16816.F32 R8, R8, R150.reuse, R72 ;  /* 0x000000960808723c */ /* 0x090fe20000001848 */
[----:B------:R-:W1:Y:S07]  /*39b0*/  LDSM.16.MT88.4 R72, [R22+0x4000] ;  /* 0x004000001648783b */ /* 0x000e6e0000004200 */
[-C--:B--2---:R-:W-:Y:S01]  /*39c0*/  HMMA.16816.F32 R80, R136, R150.reuse, R80 ;  /* 0x000000968850723c */ /* 0x084fe20000001850 */
[----:B------:R-:W2:Y:S07]  /*39d0*/  LDSM.16.MT88.4 R136, [R199+0x4000] ;  /* 0x00400000c788783b */ /* 0x000eae0000004200 */
[-C--:B0-----:R-:W-:Y:S01]  /*39e0*/  HMMA.16816.F32 R68, R76, R150.reuse, R68 ;  /* 0x000000964c44723c */ /* 0x081fe20000001844 */
[----:B------:R-:W0:Y:S07]  /*39f0*/  LDSM.16.MT88.4 R76, [R198+0x4000] ;  /* 0x00400000c64c783b */ /* 0x000e2e0000004200 */
[----:B---3--:R-:W-:Y:S01]  /*3a00*/  HMMA.16816.F32 R148, R144, R150, R124 ;  /* 0x000000969094723c */ /* 0x008fe2000000187c */
[----:B------:R-:W3:Y:S04]  /*3a10*/  LDSM.16.MT88.4 R144, [R252+0x4000] ;  /* 0x00400000fc90783b */ /* 0x000ee80000004200 */
[----:B------:R-:W4:Y:S03]  /*3a20*/  LDSM.16.MT88.4 R124, [R22+0x4800] ;  /* 0x00480000167c783b */ /* 0x000f260000004200 */
[-C--:B-1----:R-:W-:Y:S01]  /*3a30*/  HMMA.16816.F32 R8, R72, R128.reuse, R8 ;  /* 0x000000804808723c */ /* 0x082fe20000001808 */
[----:B------:R-:W1:Y:S07]  /*3a40*/  LDSM.16.MT88.4 R72, [R199+0x4800] ;  /* 0x00480000c748783b */ /* 0x000e6e0000004200 */
[-C--:B--2---:R-:W-:Y:S01]  /*3a50*/  HMMA.16816.F32 R80, R136, R128.reuse, R80 ;  /* 0x000000808850723c */ /* 0x084fe20000001850 */
[----:B------:R-:W2:Y:S07]  /*3a60*/  LDSM.16.MT88.4 R136, [R198+0x4800] ;  /* 0x00480000c688783b */ /* 0x000eae0000004200 */
[-C--:B0-----:R-:W-:Y:S01]  /*3a70*/  HMMA.16816.F32 R68, R76, R128.reuse, R68 ;  /* 0x000000804c44723c */ /* 0x081fe20000001844 */
[----:B------:R-:W0:Y:S07]  /*3a80*/  LDSM.16.MT88.4 R76, [R252+0x4800] ;  /* 0x00480000fc4c783b */ /* 0x000e2e0000004200 */
[----:B---3--:R-:W-:Y:S01]  /*3a90*/  HMMA.16816.F32 R148, R144, R128, R148 ;  /* 0x000000809094723c */ /* 0x008fe20000001894 */
[----:B------:R-:W-:Y:S07]  /*3aa0*/  LDSM.16.M88.4 R144, [R5+0x8100] ;  /* 0x008100000590783b */ /* 0x000fee0000000200 */
[-C--:B----4-:R-:W-:Y:S01]  /*3ab0*/  HMMA.16816.F32 R8, R124, R130.reuse, R8 ;  /* 0x000000827c08723c */ /* 0x090fe20000001808 */
[----:B------:R-:W3:Y:S07]  /*3ac0*/  LDSM.16.MT88.4 R124, [R22+0x5000] ;  /* 0x00500000167c783b */ /* 0x000eee0000004200 */
[-C--:B-1----:R-:W-:Y:S01]  /*3ad0*/  HMMA.16816.F32 R72, R72, R130.reuse, R80 ;  /* 0x000000824848723c */ /* 0x082fe20000001850 */
[----:B------:R-:W1:Y:S07]  /*3ae0*/  LDSM.16.MT88.4 R80, [R199+0x5000] ;  /* 0x00500000c750783b */ /* 0x000e6e0000004200 */
[-C--:B--2---:R-:W-:Y:S01]  /*3af0*/  HMMA.16816.F32 R136, R136, R130.reuse, R68 ;  /* 0x000000828888723c */ /* 0x084fe20000001844 */
[----:B------:R-:W2:Y:S07]  /*3b00*/  LDSM.16.MT88.4 R68, [R198+0x5000] ;  /* 0x00500000c644783b */ /* 0x000eae0000004200 */
[----:B0-----:R-:W-:Y:S01]  /*3b10*/  HMMA.16816.F32 R128, R76, R130, R148 ;  /* 0x000000824c80723c */ /* 0x001fe20000001894 */
[----:B------:R-:W0:Y:S04]  /*3b20*/  LDSM.16.MT88.4 R76, [R252+0x5000] ;  /* 0x00500000fc4c783b */ /* 0x000e280000004200 */
[----:B------:R-:W4:Y:S03]  /*3b30*/  LDSM.16.MT88.4 R148, [R199+0x5800] ;  /* 0x00580000c794783b */ /* 0x000f260000004200 */
[-C--:B---3--:R-:W-:Y:S01]  /*3b40*/  HMMA.16816.F32 R8, R124, R144.reuse, R8 ;  /* 0x000000907c08723c */ /* 0x088fe20000001808 */
[----:B------:R-:W-:Y:S07]  /*3b50*/  LDSM.16.M88.4 R124, [R24+0x8180] ;  /* 0x00818000187c783b */ /* 0x000fee0000000200 */
[-C--:B-1----:R-:W-:Y:S01]  /*3b60*/  HMMA.16816.F32 R72, R80, R144.reuse, R72 ;  /* 0x000000905048723c */ /* 0x082fe20000001848 */
[----:B------:R-:W1:Y:S07]  /*3b70*/  LDSM.16.MT88.4 R80, [R198+0x5800] ;  /* 0x00580000c650783b */ /* 0x000e6e0000004200 */
[-C--:B--2---:R-:W-:Y:S01]  /*3b80*/  HMMA.16816.F32 R136, R68, R144.reuse, R136 ;  /* 0x000000904488723c */ /* 0x084fe20000001888 */
[----:B------:R-:W2:Y:S07]  /*3b90*/  LDSM.16.MT88.4 R68, [R252+0x5800] ;  /* 0x00580000fc44783b */ /* 0x000eae0000004200 */
[----:B0-----:R-:W-:Y:S01]  /*3ba0*/  HMMA.16816.F32 R128, R76, R144, R128 ;  /* 0x000000904c80723c */ /* 0x001fe20000001880 */
[----:B------:R-:W0:Y:S07]  /*3bb0*/  LDSM.16.MT88.4 R76, [R22+0x6000] ;  /* 0x00600000164c783b */ /* 0x000e2e0000004200 */
[-C--:B------:R-:W-:Y:S01]  /*3bc0*/  HMMA.16816.F32 R8, R152, R146.reuse, R8 ;  /* 0x000000929808723c */ /* 0x080fe20000001808 */
[----:B------:R-:W-:Y:S07]  /*3bd0*/  LDSM.16.MT88.4 R152, [R198+0x6800] ;  /* 0x00680000c698783b */ /* 0x000fee0000004200 */
[-C--:B----4-:R-:W-:Y:S01]  /*3be0*/  HMMA.16816.F32 R72, R148, R146.reuse, R72 ;  /* 0x000000929448723c */ /* 0x090fe20000001848 */
[----:B------:R-:W3:Y:S07]  /*3bf0*/  LDSM.16.MT88.4 R148, [R199+0x6000] ;  /* 0x00600000c794783b */ /* 0x000eee0000004200 */
[-C--:B-1----:R-:W-:Y:S01]  /*3c00*/  HMMA.16816.F32 R80, R80, R146.reuse, R136 ;  /* 0x000000925050723c */ /* 0x082fe20000001888 */
[----:B------:R-:W1:Y:S07]  /*3c10*/  LDSM.16.MT88.4 R136, [R198+0x6000] ;  /* 0x00600000c688783b */ /* 0x000e6e0000004200 */
[----:B--2---:R-:W-:Y:S01]  /*3c20*/  HMMA.16816.F32 R144, R68, R146, R128 ;  /* 0x000000924490723c */ /* 0x004fe20000001880 */
[----:B------:R-:W2:Y:S04]  /*3c30*/  LDSM.16.MT88.4 R128, [R252+0x6000] ;  /* 0x00600000fc80783b */ /* 0x000ea80000004200 */
[----:B------:R-:W4:Y:S03]  /*3c40*/  LDSM.16.MT88.4 R68, [R22+0x6800] ;  /* 0x006800001644783b */ /* 0x000f260000004200 */
[-C--:B0-----:R-:W-:Y:S01]  /*3c50*/  HMMA.16816.F32 R76, R76, R124.reuse, R8 ;  /* 0x0000007c4c4c723c */ /* 0x081fe20000001808 */
[----:B------:R-:W0:Y:S07]  /*3c60*/  LDSM.16.MT88.4 R8, [R199+0x6800] ;  /* 0x00680000c708783b */ /* 0x000e2e0000004200 */
[-C--:B---3--:R-:W-:Y:S01]  /*3c70*/  HMMA.16816.F32 R72, R148, R124.reuse, R72 ;  /* 0x0000007c9448723c */ /* 0x088fe20000001848 */
[----:B------:R-:W3:Y:S07]  /*3c80*/  LDSM.16.MT88.4 R148, [R252+0x6800] ;  /* 0x00680000fc94783b */ /* 0x000eee0000004200 */
[-C--:B-1----:R-:W-:Y:S01]  /*3c90*/  HMMA.16816.F32 R80, R136, R124.reuse, R80 ;  /* 0x0000007c8850723c */ /* 0x082fe20000001850 */
[----:B------:R-:W-:Y:S07]  /*3ca0*/  LDSM.16.MT88.4 R136, [R22+0x7000] ;  /* 0x007000001688783b */ /* 0x000fee0000004200 */
[----:B--2---:R-:W-:Y:S01]  /*3cb0*/  HMMA.16816.F32 R144, R128, R124, R144 ;  /* 0x0000007c8090723c */ /* 0x004fe20000001890 */
[----:B------:R-:W-:Y:S07]  /*3cc0*/  LDSM.16.MT88.4 R128, [R199+0x7000] ;  /* 0x00700000c780783b */ /* 0x000fee0000004200 */
[-C--:B----4-:R-:W-:Y:S01]  /*3cd0*/  HMMA.16816.F32 R76, R68, R126.reuse, R76 ;  /* 0x0000007e444c723c */ /* 0x090fe2000000184c */
[----:B------:R-:W1:Y:S07]  /*3ce0*/  LDSM.16.M88.4 R68, [R5+0x8180] ;  /* 0x008180000544783b */ /* 0x000e6e0000000200 */
[-C--:B0-----:R-:W-:Y:S01]  /*3cf0*/  HMMA.16816.F32 R8, R8, R126.reuse, R72 ;  /* 0x0000007e0808723c */ /* 0x081fe20000001848 */
[----:B------:R-:W0:Y:S07]  /*3d00*/  LDSM.16.MT88.4 R72, [R198+0x7000] ;  /* 0x00700000c648783b */ /* 0x000e2e0000004200 */
[-C--:B------:R-:W-:Y:S08]  /*3d10*/  HMMA.16816.F32 R80, R152, R126.reuse, R80 ;  /* 0x0000007e9850723c */ /* 0x080ff00000001850 */
[----:B---3--:R-:W-:Y:S01]  /*3d20*/  HMMA.16816.F32 R124, R148, R126, R144 ;  /* 0x0000007e947c723c */ /* 0x008fe20000001890 */
[----:B------:R-:W2:Y:S04]  /*3d30*/  LDSM.16.MT88.4 R148, [R252+0x7000] ;  /* 0x00700000fc94783b */ /* 0x000ea80000004200 */
[----:B------:R-:W3:Y:S03]  /*3d40*/  LDSM.16.MT88.4 R144, [R22+0x7800] ;  /* 0x007800001690783b */ /* 0x000ee60000004200 */
[-C--:B-1----:R-:W-:Y:S01]  /*3d50*/  HMMA.16816.F32 R76, R136, R68.reuse, R76 ;  /* 0x00000044884c723c */ /* 0x082fe2000000184c */
[----:B------:R-:W1:Y:S07]  /*3d60*/  LDSM.16.MT88.4 R136, [R199+0x7800] ;  /* 0x00780000c788783b */ /* 0x000e6e0000004200 */
[-C--:B------:R-:W-:Y:S01]  /*3d70*/  HMMA.16816.F32 R8, R128, R68.reuse, R8 ;  /* 0x000000448008723c */ /* 0x080fe20000001808 */
[----:B------:R-:W4:Y:S07]  /*3d80*/  LDSM.16.MT88.4 R128, [R198+0x7800] ;  /* 0x00780000c680783b */ /* 0x000f2e0000004200 */
[-C--:B0-----:R-:W-:Y:S01]  /*3d90*/  HMMA.16816.F32 R72, R72, R68.reuse, R80 ;  /* 0x000000444848723c */ /* 0x081fe20000001850 */
[----:B------:R-:W0:Y:S07]  /*3da0*/  LDSM.16.MT88.4 R80, [R252+0x7800] ;  /* 0x00780000fc50783b */ /* 0x000e2e0000004200 */
[----:B--2---:R-:W-:Y:S08]  /*3db0*/  HMMA.16816.F32 R124, R148, R68, R124 ;  /* 0x00000044947c723c */ /* 0x004ff0000000187c */
[-C--:B---3--:R-:W-:Y:S08]  /*3dc0*/  HMMA.16816.F32 R76, R144, R70.reuse, R76 ;  /* 0x00000046904c723c */ /* 0x088ff0000000184c */
[-C--:B-1----:R-:W-:Y:S08]  /*3dd0*/  HMMA.16816.F32 R8, R136, R70.reuse, R8 ;  /* 0x000000468808723c */ /* 0x082ff00000001808 */
[-C--:B----4-:R-:W-:Y:S08]  /*3de0*/  HMMA.16816.F32 R72, R128, R70.reuse, R72 ;  /* 0x000000468048723c */ /* 0x090ff00000001848 */
[----:B0-----:R-:W-:Y:S01]  /*3df0*/  HMMA.16816.F32 R68, R80, R70, R124 ;  /* 0x000000465044723c */ /* 0x001fe2000000187c */
[----:B------:R-:W-:-:S02]  /*3e00*/  FMUL R130, R76, c[0x0][0x188] ;  /* 0x000062004c827a20 */ /* 0x000fc40000400000 */
[----:B------:R-:W-:Y:S02]  /*3e10*/  FMUL R7, R77, c[0x0][0x188] ;  /* 0x000062004d077a20 */ /* 0x000fe40000400000 */
[----:B------:R-:W-:Y:S02]  /*3e20*/  FMUL R128, R78, c[0x0][0x188] ;  /* 0x000062004e807a20 */ /* 0x000fe40000400000 */
[----:B------:R-:W-:Y:S02]  /*3e30*/  FMUL R6, R79, c[0x0][0x188] ;  /* 0x000062004f067a20 */ /* 0x000fe40000400000 */
[----:B------:R-:W-:Y:S02]  /*3e40*/  FMUL R127, R8, c[0x0][0x188] ;  /* 0x00006200087f7a20 */ /* 0x000fe40000400000 */
[----:B------:R-:W-:Y:S01]  /*3e50*/  FMUL R5, R9, c[0x0][0x188] ;  /* 0x0000620009057a20 */ /* 0x000fe20000400000 */
[----:B------:R-:W-:Y:S01]  /*3e60*/  FMNMX R130, R130, R7, !PT ;  /* 0x0000000782827209 */ /* 0x000fe20007800000 */
[----:B------:R-:W-:Y:S01]  /*3e70*/  FMUL R126, R10, c[0x0][0x188] ;  /* 0x000062000a7e7a20 */ /* 0x000fe20000400000 */
[----:B------:R-:W-:Y:S01]  /*3e80*/  FMNMX R128, R128, R6, !PT ;  /* 0x0000000680807209 */ /* 0x000fe20007800000 */
[----:B------:R-:W-:Y:S01]  /*3e90*/  FMUL R80, R11, c[0x0][0x188] ;  /* 0x000062000b507a20 */ /* 0x000fe20000400000 */
[----:B------:R-:W-:Y:S01]  /*3ea0*/  FMNMX R127, R127, R5, !PT ;  /* 0x000000057f7f7209 */ /* 0x000fe20007800000 */
[----:B------:R-:W-:-:S02]  /*3eb0*/  FMUL R125, R72, c[0x0][0x188] ;  /* 0x00006200487d7a20 */ /* 0x000fc40000400000 */
[----:B------:R-:W-:Y:S02]  /*3ec0*/  FMUL R12, R73, c[0x0][0x188] ;  /* 0x00006200490c7a20 */ /* 0x000fe40000400000 */
[----:B------:R-:W-:Y:S02]  /*3ed0*/  FMUL R124, R74, c[0x0][0x188] ;  /* 0x000062004a7c7a20 */ /* 0x000fe40000400000 */
[----:B------:R-:W-:Y:S02]  /*3ee0*/  FMUL R7, R75, c[0x0][0x188] ;  /* 0x000062004b077a20 */ /* 0x000fe40000400000 */
[----:B------:R-:W-:Y:S02]  /*3ef0*/  FMUL R83, R68, c[0x0][0x188] ;  /* 0x0000620044537a20 */ /* 0x000fe40000400000 */
[----:B------:R-:W-:Y:S02]  /*3f00*/  FMUL R6, R69, c[0x0][0x188] ;  /* 0x0000620045067a20 */ /* 0x000fe40000400000 */
[----:B------:R-:W-:-:S02]  /*3f10*/  FMUL R82, R70, c[0x0][0x188] ;  /* 0x0000620046527a20 */ /* 0x000fc40000400000 */
[----:B------:R-:W-:Y:S01]  /*3f20*/  FMUL R5, R71, c[0x0][0x188] ;  /* 0x0000620047057a20 */ /* 0x000fe20000400000 */
[----:B------:R-:W-:Y:S02]  /*3f30*/  FMNMX R126, R126, R80, !PT ;  /* 0x000000507e7e7209 */ /* 0x000fe40007800000 */
[----:B------:R-:W-:Y:S02]  /*3f40*/  FMNMX R125, R125, R12, !PT ;  /* 0x0000000c7d7d7209 */ /* 0x000fe40007800000 */
[----:B------:R-:W-:Y:S02]  /*3f50*/  FMNMX R124, R124, R7, !PT ;  /* 0x000000077c7c7209 */ /* 0x000fe40007800000 */
[----:B------:R-:W-:Y:S02]  /*3f60*/  FMNMX R83, R83, R6, !PT ;  /* 0x0000000653537209 */ /* 0x000fe40007800000 */
[----:B------:R-:W-:Y:S01]  /*3f70*/  FMNMX R82, R82, R5, !PT ;  /* 0x0000000552527209 */ /* 0x000fe20007800000 */
[----:B------:R-:W0:Y:S04]  /*3f80*/  SHFL.BFLY PT, R131, R130, 0x2, 0x1f ;  /* 0x0c401f0082837f89 */ /* 0x000e2800000e0000 */
[----:B------:R-:W1:Y:S04]  /*3f90*/  SHFL.BFLY PT, R129, R128, 0x2, 0x1f ;  /* 0x0c401f0080817f89 */ /* 0x000e6800000e0000 */
[----:B------:R-:W2:Y:S04]  /*3fa0*/  SHFL.BFLY PT, R7, R127, 0x2, 0x1f ;  /* 0x0c401f007f077f89 */ /* 0x000ea800000e0000 */
[----:B------:R-:W3:Y:S04]  /*3fb0*/  SHFL.BFLY PT, R12, R126, 0x2, 0x1f ;  /* 0x0c401f007e0c7f89 */ /* 0x000ee800000e0000 */
[----:B------:R-:W4:Y:S04]  /*3fc0*/  SHFL.BFLY PT, R80, R125, 0x2, 0x1f ;  /* 0x0c401f007d507f89 */ /* 0x000f2800000e0000 */
[----:B------:R-:W5:Y:S04]  /*3fd0*/  SHFL.BFLY PT, R81, R124, 0x2, 0x1f ;  /* 0x0c401f007c517f89 */ /* 0x000f6800000e0000 */
[----:B------:R-:W5:Y:S04]  /*3fe0*/  SHFL.BFLY PT, R5, R83, 0x2, 0x1f ;  /* 0x0c401f0053057f89 */ /* 0x000f6800000e0000 */
[----:B------:R-:W5:Y:S01]  /*3ff0*/  SHFL.BFLY PT, R6, R82, 0x2, 0x1f ;  /* 0x0c401f0052067f89 */ /* 0x000f6200000e0000 */
[----:B0-----:R-:W-:-:S02]  /*4000*/  FMNMX R131, R130, R131, !PT ;  /* 0x0000008382837209 */ /* 0x001fc40007800000 */
[----:B-1----:R-:W-:Y:S02]  /*4010*/  FMNMX R129, R128, R129, !PT ;  /* 0x0000008180817209 */ /* 0x002fe40007800000 */
[----:B--2---:R-:W-:Y:S02]  /*4020*/  FMNMX R7, R127, R7, !PT ;  /* 0x000000077f077209 */ /* 0x004fe40007800000 */
[----:B---3--:R-:W-:Y:S02]  /*4030*/  FMNMX R12, R126, R12, !PT ;  /* 0x0000000c7e0c7209 */ /* 0x008fe40007800000 */
[----:B----4-:R-:W-:Y:S02]  /*4040*/  FMNMX R80, R125, R80, !PT ;  /* 0x000000507d507209 */ /* 0x010fe40007800000 */
[----:B-----5:R-:W-:Y:S02]  /*4050*/  FMNMX R81, R124, R81, !PT ;  /* 0x000000517c517209 */ /* 0x020fe40007800000 */
[----:B------:R-:W-:-:S02]  /*4060*/  FMNMX R5, R83, R5, !PT ;  /* 0x0000000553057209 */ /* 0x000fc40007800000 */
[----:B------:R-:W-:Y:S01]  /*4070*/  FMNMX R6, R82, R6, !PT ;  /* 0x0000000652067209 */ /* 0x000fe20007800000 */
[----:B------:R-:W-:Y:S04]  /*4080*/  SHFL.BFLY PT, R83, R129, 0x1, 0x1f ;  /* 0x0c201f0081537f89 */ /* 0x000fe800000e0000 */
[----:B------:R-:W0:Y:S04]  /*4090*/  SHFL.BFLY PT, R82, R131, 0x1, 0x1f ;  /* 0x0c201f0083527f89 */ /* 0x000e2800000e0000 */
[----:B------:R-:W1:Y:S04]  /*40a0*/  SHFL.BFLY PT, R124, R7, 0x1, 0x1f ;  /* 0x0c201f00077c7f89 */ /* 0x000e6800000e0000 */
[----:B------:R-:W2:Y:S04]  /*40b0*/  SHFL.BFLY PT, R125, R12, 0x1, 0x1f ;  /* 0x0c201f000c7d7f89 */ /* 0x000ea800000e0000 */
[----:B------:R-:W3:Y:S04]  /*40c0*/  SHFL.BFLY PT, R126, R80, 0x1, 0x1f ;  /* 0x0c201f00507e7f89 */ /* 0x000ee800000e0000 */
[----:B------:R-:W4:Y:S04]  /*40d0*/  SHFL.BFLY PT, R127, R81, 0x1, 0x1f ;  /* 0x0c201f00517f7f89 */ /* 0x000f2800000e0000 */
[----:B------:R-:W5:Y:S04]  /*40e0*/  SHFL.BFLY PT, R128, R5, 0x1, 0x1f ;  /* 0x0c201f0005807f89 */ /* 0x000f6800000e0000 */
[----:B------:R-:W5:Y:S01]  /*40f0*/  SHFL.BFLY PT, R130, R6, 0x1, 0x1f ;  /* 0x0c201f0006827f89 */ /* 0x000f6200000e0000 */
[----:B0-----:R-:W-:-:S03]  /*4100*/  FMNMX R82, R131, R82, !PT ;  /* 0x0000005283527209 */ /* 0x001fc60007800000 */
[----:B------:R-:W-:Y:S01]  /*4110*/  BAR.SYNC.DEFER_BLOCKING 0x0 ;  /* 0x0000000000007b1d */ /* 0x000fe20000010000 */
[----:B------:R-:W-:Y:S02]  /*4120*/  FMNMX R83, R129, R83, !PT ;  /* 0x0000005381537209 */ /* 0x000fe40007800000 */
[----:B-1----:R-:W-:Y:S02]  /*4130*/  FMNMX R124, R7, R124, !PT ;  /* 0x0000007c077c7209 */ /* 0x002fe40007800000 */
[----:B--2---:R-:W-:Y:S02]  /*4140*/  FMNMX R125, R12, R125, !PT ;  /* 0x0000007d0c7d7209 */ /* 0x004fe40007800000 */
[----:B---3--:R-:W-:Y:S02]  /*4150*/  FMNMX R126, R80, R126, !PT ;  /* 0x0000007e507e7209 */ /* 0x008fe40007800000 */
[----:B----4-:R-:W-:Y:S02]  /*4160*/  FMNMX R127, R81, R127, !PT ;  /* 0x0000007f517f7209 */ /* 0x010fe40007800000 */
[----:B-----5:R-:W-:-:S02]  /*4170*/  FMNMX R128, R5, R128, !PT ;  /* 0x0000008005807209 */ /* 0x020fc40007800000 */
[----:B------:R-:W-:Y:S01]  /*4180*/  FMNMX R130, R6, R130, !PT ;  /* 0x0000008206827209 */ /* 0x000fe20007800000 */
[----:B------:R-:W-:Y:S04]  /*4190*/  @P1 STS [R21+0x8000], R82 ;  /* 0x0080005215001388 */ /* 0x000fe80000000800 */
[----:B------:R-:W-:Y:S04]  /*41a0*/  @P1 STS [R21+0x8080], R83 ;  /* 0x0080805315001388 */ /* 0x000fe80000000800 */
[----:B------:R-:W-:Y:S04]  /*41b0*/  @P1 STS [R21+0x8100], R124 ;  /* 0x0081007c15001388 */ /* 0x000fe80000000800 */
[----:B------:R-:W-:Y:S04]  /*41c0*/  @P1 STS [R21+0x8180], R125 ;  /* 0x0081807d15001388 */ /* 0x000fe80000000800 */
[----:B------:R-:W-:Y:S04]  /*41d0*/  @P1 STS [R21+0x8200], R126 ;  /* 0x0082007e15001388 */ /* 0x000fe80000000800 */
[----:B------:R-:W-:Y:S04]  /*41e0*/  @P1 STS [R21+0x8280], R127 ;  /* 0x0082807f15001388 */ /* 0x000fe80000000800 */
[----:B------:R-:W-:Y:S04]  /*41f0*/  @P1 STS [R21+0x8300], R128 ;  /* 0x0083008015001388 */ /* 0x000fe80000000800 */
[----:B------:R-:W-:Y:S04]  /*4200*/  @P1 STS [R21+0x8380], R130 ;  /* 0x0083808215001388 */ /* 0x000fe80000000800 */
[----:B------:R-:W-:Y:S06]  /*4210*/  BAR.SYNC.DEFER_BLOCKING 0x0 ;  /* 0x0000000000007b1d */ /* 0x000fec0000010000 */
[----:B------:R-:W0:Y:S04]  /*4220*/  LDS R5, [R0.X4+0x8000] ;  /* 0x0080000000057984 */ /* 0x000e280000004800 */
[----:B0-----:R-:W0:Y:S02]  /*4230*/  SHFL.BFLY PT, R6, R5, 0x2, 0x1f ;  /* 0x0c401f0005067f89 */ /* 0x001e2400000e0000 */
[----:B0-----:R-:W-:-:S05]  /*4240*/  FMNMX R6, R5, R6, !PT ;  /* 0x0000000605067209 */ /* 0x001fca0007800000 */
[----:B------:R-:W0:Y:S02]  /*4250*/  SHFL.BFLY PT, R5, R6, 0x1, 0x1f ;  /* 0x0c201f0006057f89 */ /* 0x000e2400000e0000 */
[----:B0-----:R-:W-:-:S05]  /*4260*/  FMNMX R5, R6, R5, !PT ;  /* 0x0000000506057209 */ /* 0x001fca0007800000 */
[----:B------:R-:W-:Y:S04]  /*4270*/  @!P0 STS [R0.X4+0x8000], R5 ;  /* 0x0080000500008388 */ /* 0x000fe80000004800 */
[----:B------:R-:W-:Y:S06]  /*4280*/  BAR.SYNC.DEFER_BLOCKING 0x0 ;  /* 0x0000000000007b1d */ /* 0x000fec0000010000 */
[----:B------:R-:W0:Y:S04]  /*4290*/  LDS R5, [R237.X4+0x8000] ;  /* 0x00800000ed057984 */ /* 0x000e280000004800 */
[----:B------:R-:W1:Y:S04]  /*42a0*/  LDS R6, [R237.X4+0x8080] ;  /* 0x00808000ed067984 */ /* 0x000e680000004800 */
[----:B------:R-:W2:Y:S04]  /*42b0*/  LDS R7, [R237.X4+0x8100] ;  /* 0x00810000ed077984 */ /* 0x000ea80000004800 */
[----:B------:R-:W3:Y:S01]  /*42c0*/  LDS R12, [R237.X4+0x8180] ;  /* 0x00818000ed0c7984 */ /* 0x000ee20000004800 */
[----:B0-----:R-:W-:-:S05]  /*42d0*/  FMNMX R5, R5, R43, !PT ;  /* 0x0000002b05057209 */ /* 0x001fca0007800000 */
[----:B------:R-:W-:-:S04]  /*42e0*/  FFMA R80, R76, c[0x0][0x188], -R5 ;  /* 0x000062004c507a23 */ /* 0x000fc80000000805 */
[----:B------:R-:W-:Y:S02]  /*42f0*/  FMUL R80, R80, 1.4426950216293334961 ;  /* 0x3fb8aa3b50507820 */ /* 0x000fe40000400000 */
[----:B------:R-:W-:Y:S02]  /*4300*/  FFMA R76, R77, c[0x0][0x188], -R5 ;  /* 0x000062004d4c7a23 */ /* 0x000fe40000000805 */
[----:B------:R0:W-:Y:S01]  /*4310*/  MUFU.EX2 R77, R80 ;  /* 0x00000050004d7308 */ /* 0x0001e20000000800 */
[----:B-1----:R-:W-:Y:S01]  /*4320*/  FMNMX R6, R6, R42, !PT ;  /* 0x0000002a06067209 */ /* 0x002fe20007800000 */
[----:B------:R-:W-:Y:S01]  /*4330*/  FMUL R81, R76, 1.4426950216293334961 ;  /* 0x3fb8aa3b4c517820 */ /* 0x000fe20000400000 */
[----:B0-----:R-:W0:Y:S03]  /*4340*/  LDS R80, [R237.X4+0x8200] ;  /* 0x00820000ed507984 */ /* 0x001e260000004800 */
[--C-:B------:R-:W-:Y:S01]  /*4350*/  FFMA R76, R78, c[0x0][0x188], -R6.reuse ;  /* 0x000062004e4c7a23 */ /* 0x100fe20000000806 */
[----:B--2---:R-:W-:Y:S01]  /*4360*/  FMNMX R7, R7, R41, !PT ;  /* 0x0000002907077209 */ /* 0x004fe20007800000 */
[----:B------:R1:W-:Y:S01]  /*4370*/  MUFU.EX2 R78, R81 ;  /* 0x00000051004e7308 */ /* 0x0003e20000000800 */
[----:B------:R-:W-:-:S03]  /*4380*/  FFMA R79, R79, c[0x0][0x188], -R6 ;  /* 0x000062004f4f7a23 */ /* 0x000fc60000000806 */
[----:B------:R-:W-:Y:S01]  /*4390*/  FFMA R8, R8, c[0x0][0x188], -R7 ;  /* 0x0000620008087a23 */ /* 0x000fe20000000807 */
[----:B-1----:R-:W1:Y:S01]  /*43a0*/  LDS R81, [R237.X4+0x8280] ;  /* 0x00828000ed517984 */ /* 0x002e620000004800 */
[----:B------:R-:W-:Y:S02]  /*43b0*/  FMUL R79, R79, 1.4426950216293334961 ;  /* 0x3fb8aa3b4f4f7820 */ /* 0x000fe40000400000 */
[----:B------:R-:W-:Y:S02]  /*43c0*/  FMUL R8, R8, 1.4426950216293334961 ;  /* 0x3fb8aa3b08087820 */ /* 0x000fe40000400000 */
[----:B------:R2:W-:Y:S08]  /*43d0*/  MUFU.EX2 R131, R79 ;  /* 0x0000004f00837308 */ /* 0x0005f00000000800 */
[----:B------:R3:W-:Y:S01]  /*43e0*/  MUFU.EX2 R136, R8 ;  /* 0x0000000800887308 */ /* 0x0007e20000000800 */
[----:B--2---:R-:W-:Y:S01]  /*43f0*/  LDS R79, [R237.X4+0x8300] ;  /* 0x00830000ed4f7984 */ /* 0x004fe20000004800 */
[----:B---3--:R-:W-:-:S03]  /*4400*/  FMNMX R8, R12, R40, !PT ;  /* 0x000000280c087209 */ /* 0x008fc60007800000 */
[----:B------:R-:W2:Y:S01]  /*4410*/  LDS R12, [R237.X4+0x8380] ;  /* 0x00838000ed0c7984 */ /* 0x000ea20000004800 */
[----:B------:R-:W-:-:S04]  /*4420*/  FFMA R9, R9, c[0x0][0x188], -R7 ;  /* 0x0000620009097a23 */ /* 0x000fc80000000807 */
[----:B------:R-:W-:Y:S02]  /*4430*/  FMUL R9, R9, 1.4426950216293334961 ;  /* 0x3fb8aa3b09097820 */ /* 0x000fe40000400000 */
[----:B------:R-:W-:Y:S02]  /*4440*/  FMUL R76, R76, 1.4426950216293334961 ;  /* 0x3fb8aa3b4c4c7820 */ /* 0x000fe40000400000 */
[----:B------:R0:W3:Y:S01]  /*4450*/  MUFU.EX2 R139, R9 ;  /* 0x00000009008b7308 */ /* 0x0000e20000000800 */
[----:B------:R-:W-:Y:S01]  /*4460*/  FFMA R11, R11, c[0x0][0x188], -R8 ;  /* 0x000062000b0b7a23 */ /* 0x000fe20000000808 */
[----:B0-----:R-:W-:-:S06]  /*4470*/  FMNMX R9, R80, R17, !PT ;  /* 0x0000001150097209 */ /* 0x001fcc0007800000 */
[----:B------:R0:W4:Y:S02]  /*4480*/  MUFU.EX2 R129, R76 ;  /* 0x0000004c00817308 */ /* 0x0001240000000800 */
[----:B0-----:R-:W-:Y:S02]  /*4490*/  FFMA R76, R10, c[0x0][0x188], -R8 ;  /* 0x000062000a4c7a23 */ /* 0x001fe40000000808 */
[----:B------:R-:W-:Y:S02]  /*44a0*/  FMUL R10, R11, 1.4426950216293334961 ;  /* 0x3fb8aa3b0b0a7820 */ /* 0x000fe40000400000 */
[----:B------:R-:W-:Y:S02]  /*44b0*/  FFMA R11, R72, c[0x0][0x188], -R9 ;  /* 0x00006200480b7a23 */ /* 0x000fe40000000809 */
[----:B------:R1:W-:Y:S02]  /*44c0*/  MUFU.EX2 R72, R10 ;  /* 0x0000000a00487308 */ /* 0x0003e40000000800 */
[----:B------:R-:W-:-:S02]  /*44d0*/  FMUL R11, R11, 1.4426950216293334961 ;  /* 0x3fb8aa3b0b0b7820 */ /* 0x000fc40000400000 */
[----:B------:R-:W-:Y:S01]  /*44e0*/  FFMA R80, R73, c[0x0][0x188], -R9 ;  /* 0x0000620049507a23 */ /* 0x000fe20000000809 */
[----:B-1----:R-:W-:-:S03]  /*44f0*/  FMNMX R10, R81, R134, !PT ;  /* 0x00000086510a7209 */ /* 0x002fc60007800000 */
[----:B------:R0:W-:Y:S01]  /*4500*/  MUFU.EX2 R73, R11 ;  /* 0x0000000b00497308 */ /* 0x0001e20000000800 */
[----:B------:R-:W-:Y:S02]  /*4510*/  FMUL R80, R80, 1.4426950216293334961 ;  /* 0x3fb8aa3b50507820 */ /* 0x000fe40000400000 */
[----:B0-----:R-:W-:-:S05]  /*4520*/  FFMA R11, R74, c[0x0][0x188], -R10 ;  /* 0x000062004a0b7a23 */ /* 0x001fca000000080a */
[----:B------:R0:W-:Y:S01]  /*4530*/  MUFU.EX2 R74, R80 ;  /* 0x00000050004a7308 */ /* 0x0001e20000000800 */
[----:B------:R-:W-:Y:S01]  /*4540*/  FMUL R11, R11, 1.4426950216293334961 ;  /* 0x3fb8aa3b0b0b7820 */ /* 0x000fe20000400000 */
[----:B--2---:R-:W-:Y:S01]  /*4550*/  FMNMX R12, R12, R132, !PT ;  /* 0x000000840c0c7209 */ /* 0x004fe20007800000 */
[----:B0-----:R-:W-:-:S05]  /*4560*/  FFMA R80, R75, c[0x0][0x188], -R10 ;  /* 0x000062004b507a23 */ /* 0x001fca000000080a */
[----:B------:R0:W-:Y:S01]  /*4570*/  MUFU.EX2 R75, R11 ;  /* 0x0000000b004b7308 */ /* 0x0001e20000000800 */
[--C-:B------:R-:W-:Y:S02]  /*4580*/  FFMA R70, R70, c[0x0][0x188], -R12.reuse ;  /* 0x0000620046467a23 */ /* 0x100fe4000000080c */
[----:B------:R-:W-:Y:S01]  /*4590*/  FFMA R71, R71, c[0x0][0x188], -R12 ;  /* 0x0000620047477a23 */ /* 0x000fe2000000080c */
[----:B0-----:R-:W-:Y:S01]  /*45a0*/  FMNMX R11, R79, R133, !PT ;  /* 0x000000854f0b7209 */ /* 0x001fe20007800000 */
[----:B------:R-:W-:Y:S02]  /*45b0*/  FMUL R76, R76, 1.4426950216293334961 ;  /* 0x3fb8aa3b4c4c7820 */ /* 0x000fe40000400000 */
[----:B------:R-:W-:Y:S02]  /*45c0*/  FMUL R79, R80, 1.4426950216293334961 ;  /* 0x3fb8aa3b504f7820 */ /* 0x000fe40000400000 */
[--C-:B------:R-:W-:Y:S02]  /*45d0*/  FFMA R68, R68, c[0x0][0x188], -R11.reuse ;  /* 0x0000620044447a23 */ /* 0x100fe4000000080b */
[----:B------:R-:W-:-:S02]  /*45e0*/  FFMA R69, R69, c[0x0][0x188], -R11 ;  /* 0x0000620045457a23 */ /* 0x000fc4000000080b */
[----:B------:R-:W-:Y:S02]  /*45f0*/  FMUL R68, R68, 1.4426950216293334961 ;  /* 0x3fb8aa3b44447820 */ /* 0x000fe40000400000 */
[----:B------:R-:W-:Y:S02]  /*4600*/  FMUL R69, R69, 1.4426950216293334961 ;  /* 0x3fb8aa3b45457820 */ /* 0x000fe40000400000 */
[----:B------:R-:W-:Y:S02]  /*4610*/  FMUL R70, R70, 1.4426950216293334961 ;  /* 0x3fb8aa3b46467820 */ /* 0x000fe40000400000 */
[----:B------:R-:W-:Y:S01]  /*4620*/  FMUL R71, R71, 1.4426950216293334961 ;  /* 0x3fb8aa3b47477820 */ /* 0x000fe20000400000 */
[----:B------:R-:W0:Y:S08]  /*4630*/  MUFU.EX2 R76, R76 ;  /* 0x0000004c004c7308 */ /* 0x000e300000000800 */
[----:B------:R-:W1:Y:S08]  /*4640*/  MUFU.EX2 R79, R79 ;  /* 0x0000004f004f7308 */ /* 0x000e700000000800 */
[----:B------:R-:W-:Y:S08]  /*4650*/  MUFU.EX2 R135, R68 ;  /* 0x0000004400877308 */ /* 0x000ff00000000800 */
[----:B------:R-:W2:Y:S08]  /*4660*/  MUFU.EX2 R137, R69 ;  /* 0x0000004500897308 */ /* 0x000eb00000000800 */
[----:B------:R-:W-:Y:S08]  /*4670*/  MUFU.EX2 R150, R70 ;  /* 0x0000004600967308 */ /* 0x000ff00000000800 */
[----:B------:R-:W5:Y:S01]  /*4680*/  MUFU.EX2 R138, R71 ;  /* 0x00000047008a7308 */ /* 0x000f620000000800 */
[----:B---3--:R-:W-:-:S02]  /*4690*/  FADD R127, R136, R139 ;  /* 0x0000008b887f7221 */ /* 0x008fc40000000000 */
[----:B------:R-:W-:Y:S02]  /*46a0*/  FADD R144, R77, R78 ;  /* 0x0000004e4d907221 */ /* 0x000fe40000000000 */
[----:B----4-:R-:W-:Y:S02]  /*46b0*/  FADD R128, R129, R131 ;  /* 0x0000008381807221 */ /* 0x010fe40000000000 */
[----:B0-----:R-:W-:Y:S02]  /*46c0*/  FADD R126, R76, R72 ;  /* 0x000000484c7e7221 */ /* 0x001fe40000000000 */
[----:B------:R-:W-:Y:S02]  /*46d0*/  FADD R125, R73, R74 ;  /* 0x0000004a497d7221 */ /* 0x000fe40000000000 */
[----:B-1----:R-:W-:Y:S02]  /*46e0*/  FADD R124, R75, R79 ;  /* 0x0000004f4b7c7221 */ /* 0x002fe40000000000 */
[----:B--2---:R-:W-:-:S02]  /*46f0*/  FADD R83, R135, R137 ;  /* 0x0000008987537221 */ /* 0x004fc40000000000 */
[----:B-----5:R-:W-:Y:S01]  /*4700*/  FADD R82, R150, R138 ;  /* 0x0000008a96527221 */ /* 0x020fe20000000000 */
        /* <DEDUP_REMOVED lines=8> */
[----:B0-----:R-:W-:-:S02]  /*4790*/  FADD R70, R127, R70 ;  /* 0x000000467f467221 */ /* 0x001fc40000000000 */
[----:B-1----:R-:W-:Y:S02]  /*47a0*/  FADD R145, R144, R145 ;  /* 0x0000009190917221 */ /* 0x002fe40000000000 */
[----:B--2---:R-:W-:Y:S02]  /*47b0*/  FADD R130, R128, R130 ;  /* 0x0000008280827221 */ /* 0x004fe40000000000 */
[----:B---3--:R-:W-:Y:S02]  /*47c0*/  FADD R71, R126, R71 ;  /* 0x000000477e477221 */ /* 0x008fe40000000000 */
[----:B----4-:R-:W-:Y:S02]  /*47d0*/  FADD R80, R125, R80 ;  /* 0x000000507d507221 */ /* 0x010fe40000000000 */
[----:B-----5:R-:W-:Y:S02]  /*47e0*/  FADD R81, R124, R81 ;  /* 0x000000517c517221 */ /* 0x020fe40000000000 */
[----:B------:R-:W-:-:S02]  /*47f0*/  FADD R68, R83, R68 ;  /* 0x0000004453447221 */ /* 0x000fc40000000000 */
[----:B------:R-:W-:Y:S01]  /*4800*/  FADD R127, R82, R69 ;  /* 0x00000045527f7221 */ /* 0x000fe20000000000 */
        /* <DEDUP_REMOVED lines=8> */
[----:B0-----:R-:W-:-:S03]  /*4890*/  FADD R144, R145, R144 ;  /* 0x0000009091907221 */ /* 0x001fc60000000000 */
[----:B------:R-:W-:Y:S01]  /*48a0*/  BAR.SYNC.DEFER_BLOCKING 0x0 ;  /* 0x0000000000007b1d */ /* 0x000fe20000010000 */
[----:B-1----:R-:W-:Y:S02]  /*48b0*/  FADD R128, R130, R128 ;  /* 0x0000008082807221 */ /* 0x002fe40000000000 */
[----:B--2---:R-:W-:Y:S02]  /*48c0*/  FADD R126, R70, R126 ;  /* 0x0000007e467e7221 */ /* 0x004fe40000000000 */
[----:B---3--:R-:W-:Y:S02]  /*48d0*/  FADD R125, R71, R125 ;  /* 0x0000007d477d7221 */ /* 0x008fe40000000000 */
[----:B----4-:R-:W-:Y:S02]  /*48e0*/  FADD R124, R80, R124 ;  /* 0x0000007c507c7221 */ /* 0x010fe40000000000 */
[----:B-----5:R-:W-:Y:S02]  /*48f0*/  FADD R83, R81, R83 ;  /* 0x0000005351537221 */ /* 0x020fe40000000000 */
[----:B------:R-:W-:-:S02]  /*4900*/  FADD R82, R68, R82 ;  /* 0x0000005244527221 */ /* 0x000fc40000000000 */
[----:B------:R-:W-:Y:S01]  /*4910*/  FADD R69, R127, R69 ;  /* 0x000000457f457221 */ /* 0x000fe20000000000 */
        /* <DEDUP_REMOVED lines=11> */
[----:B0-----:R-:W-:-:S05]  /*49d0*/  FADD R68, R68, R69 ;  /* 0x0000004544447221 */ /* 0x001fca0000000000 */
[----:B------:R-:W0:Y:S02]  /*49e0*/  SHFL.BFLY PT, R69, R68, 0x1, 0x1f ;  /* 0x0c201f0044457f89 */ /* 0x000e2400000e0000 */
[----:B0-----:R-:W-:-:S05]  /*49f0*/  FADD R68, R68, R69 ;  /* 0x0000004544447221 */ /* 0x001fca0000000000 */
[----:B------:R0:W-:Y:S04]  /*4a00*/  @!P0 STS [R0.X4+0x8000], R68 ;  /* 0x0080004400008388 */ /* 0x0001e80000004800 */
[----:B------:R-:W-:Y:S01]  /*4a10*/  BAR.SYNC.DEFER_BLOCKING 0x0 ;  /* 0x0000000000007b1d */ /* 0x000fe20000010000 */
[----:B------:R-:W-:-:S04]  /*4a20*/  IMAD.WIDE R70, R18, 0x2, R212 ;  /* 0x0000000212467825 */ /* 0x000fc800078e02d4 */
[----:B0-----:R-:W-:-:S04]  /*4a30*/  IMAD.WIDE R68, R18, 0x2, R210 ;  /* 0x0000000212447825 */ /* 0x001fc800078e02d2 */
[----:B------:R-:W-:-:S04]  /*4a40*/  IMAD.WIDE R124, R18, 0x2, R204 ;  /* 0x00000002127c7825 */ /* 0x000fc800078e02cc */
[----:B------:R-:W-:-:S04]  /*4a50*/  IMAD.WIDE R126, R18, 0x2, R208 ;  /* 0x00000002127e7825 */ /* 0x000fc800078e02d0 */
[----:B------:R-:W-:-:S04]  /*4a60*/  IMAD.WIDE R82, R18, 0x2, R200 ;  /* 0x0000000212527825 */ /* 0x000fc800078e02c8 */
[C---:B------:R-:W-:Y:S01]  /*4a70*/  IMAD.WIDE R80, R18.reuse, 0x2, R196 ;  /* 0x0000000212507825 */ /* 0x040fe200078e02c4 */
[----:B------:R0:W2:Y:S04]  /*4a80*/  LDG.E.U16 R69, [R68.64] ;  /* 0x0000000444457981 */ /* 0x0000a8000c1e1500 */
[----:B------:R1:W3:Y:S04]  /*4a90*/  LDG.E.U16 R70, [R70.64] ;  /* 0x0000000446467981 */ /* 0x0002e8000c1e1500 */
[----:B------:R4:W5:Y:S04]  /*4aa0*/  LDG.E.U16 R128, [R82.64] ;  /* 0x0000000452807981 */ /* 0x000968000c1e1500 */
[----:B0-----:R0:W2:Y:S04]  /*4ab0*/  LDG.E.U16 R68, [R124.64] ;  /* 0x000000047c447981 */ /* 0x0010a8000c1e1500 */
[----:B-1----:R1:W2:Y:S01]  /*4ac0*/  LDG.E.U16 R71, [R126.64] ;  /* 0x000000047e477981 */ /* 0x0022a2000c1e1500 */
[----:B----4-:R-:W-:-:S03]  /*4ad0*/  IMAD.WIDE R82, R18, 0x2, R190 ;  /* 0x0000000212527825 */ /* 0x010fc600078e02be */
[----:B------:R-:W4:Y:S01]  /*4ae0*/  LDS R216, [R237.X4+0x8000] ;  /* 0x00800000edd87984 */ /* 0x000f220000004800 */
[----:B0-----:R-:W-:-:S03]  /*4af0*/  IMAD.WIDE R124, R18, 0x2, R192 ;  /* 0x00000002127c7825 */ /* 0x001fc600078e02c0 */
[----:B------:R-:W0:Y:S04]  /*4b00*/  LDS R236, [R237.X4+0x8080] ;  /* 0x00808000edec7984 */ /* 0x000e280000004800 */
[----:B-1----:R1:W2:Y:S01]  /*4b10*/  LDG.E.U16 R127, [R80.64] ;  /* 0x00000004507f7981 */ /* 0x0022a2000c1e1500 */
[----:B------:R-:W-:-:S03]  /*4b20*/  IMAD.WIDE R144, R18, 0x2, R194 ;  /* 0x0000000212907825 */ /* 0x000fc600078e02c2 */
[----:B------:R1:W2:Y:S04]  /*4b30*/  LDG.E.U16 R125, [R124.64] ;  /* 0x000000047c7d7981 */ /* 0x0002a8000c1e1500 */
[----:B------:R1:W2:Y:S02]  /*4b40*/  LDG.E.U16 R126, [R144.64] ;  /* 0x00000004907e7981 */ /* 0x0002a4000c1e1500 */
[C---:B-1----:R-:W-:Y:S02]  /*4b50*/  IMAD.WIDE R80, R18.reuse, 0x2, R188 ;  /* 0x0000000212507825 */ /* 0x042fe400078e02bc */
[----:B------:R1:W2:Y:S02]  /*4b60*/  LDG.E.U16 R124, [R82.64] ;  /* 0x00000004527c7981 */ /* 0x0002a4000c1e1500 */
[----:B------:R-:W-:-:S02]  /*4b70*/  IMAD.WIDE R144, R18, 0x2, R182 ;  /* 0x0000000212907825 */ /* 0x000fc400078e02b6 */
[----:B-1----:R1:W2:Y:S02]  /*4b80*/  LDG.E.U16 R83, [R80.64] ;  /* 0x0000000450537981 */ /* 0x0022a4000c1e1500 */
[----:B-1----:R-:W-:-:S06]  /*4b90*/  IMAD.WIDE R80, R18, 0x2, R184 ;  /* 0x0000000212507825 */ /* 0x002fcc00078e02b8 */
[----:B------:R1:W5:Y:S01]  /*4ba0*/  LDG.E.U16 R81, [R80.64] ;  /* 0x0000000450517981 */ /* 0x000362000c1e1500 */
[----:B------:R-:W-:-:S05]  /*4bb0*/  IMAD.WIDE R148, R18, 0x2, R180 ;  /* 0x0000000212947825 */ /* 0x000fca00078e02b4 */
[----:B------:R0:W5:Y:S04]  /*4bc0*/  LDG.E.U16 R130, [R148.64] ;  /* 0x0000000494827981 */ /* 0x000168000c1e1500 */
[----:B-1----:R1:W5:Y:S02]  /*4bd0*/  LDG.E.U16 R80, [R144.64] ;  /* 0x0000000490507981 */ /* 0x002364000c1e1500 */
[----:B-1----:R-:W-:-:S05]  /*4be0*/  IMAD.WIDE R144, R18, 0x2, R178 ;  /* 0x0000000212907825 */ /* 0x002fca00078e02b2 */
[----:B------:R1:W5:Y:S01]  /*4bf0*/  LDG.E.U16 R151, [R144.64] ;  /* 0x0000000490977981 */ /* 0x000362000c1e1500 */
[----:B0-----:R-:W-:-:S05]  /*4c00*/  IMAD.WIDE R148, R18, 0x2, R170 ;  /* 0x0000000212947825 */ /* 0x001fca00078e02aa */
[----:B------:R0:W5:Y:S01]  /*4c10*/  LDG.E.U16 R155, [R148.64] ;  /* 0x00000004949b7981 */ /* 0x000162000c1e1500 */
[----:B-1----:R-:W-:-:S05]  /*4c20*/  IMAD.WIDE R144, R18, 0x2, R174 ;  /* 0x0000000212907825 */ /* 0x002fca00078e02ae */
[----:B------:R1:W5:Y:S01]  /*4c30*/  LDG.E.U16 R153, [R144.64] ;  /* 0x0000000490997981 */ /* 0x000362000c1e1500 */
[----:B0-----:R-:W-:-:S05]  /*4c40*/  IMAD.WIDE R148, R18, 0x2, R164 ;  /* 0x0000000212947825 */ /* 0x001fca00078e02a4 */
[----:B------:R0:W5:Y:S01]  /*4c50*/  LDG.E.U16 R202, [R148.64] ;  /* 0x0000000494ca7981 */ /* 0x000162000c1e1500 */
[----:B-1----:R-:W-:-:S05]  /*4c60*/  IMAD.WIDE R144, R18, 0x2, R168 ;  /* 0x0000000212907825 */ /* 0x002fca00078e02a8 */
[----:B------:R1:W5:Y:S01]  /*4c70*/  LDG.E.U16 R198, [R144.64] ;  /* 0x0000000490c67981 */ /* 0x000362000c1e1500 */
[----:B0-----:R-:W-:-:S04]  /*4c80*/  IMAD.WIDE R148, R18, 0x2, R158 ;  /* 0x0000000212947825 */ /* 0x001fc800078e029e */
[----:B------:R-:W-:Y:S02]  /*4c90*/  FADD R43, -R5, R43 ;  /* 0x0000002b052b7221 */ /* 0x000fe40000000100 */
[C---:B------:R-:W-:Y:S01]  /*4ca0*/  IMAD.WIDE R146, R18.reuse, 0x2, R186 ;  /* 0x0000000212927825 */ /* 0x040fe200078e02ba */
[----:B------:R0:W5:Y:S03]  /*4cb0*/  LDG.E.U16 R148, [R148.64] ;  /* 0x0000000494947981 */ /* 0x000166000c1e1500 */
[----:B-1----:R-:W-:Y:S01]  /*4cc0*/  IMAD.WIDE R144, R18, 0x2, R162 ;  /* 0x0000000212907825 */ /* 0x002fe200078e02a2 */
[----:B------:R1:W5:Y:S04]  /*4cd0*/  LDG.E.U16 R82, [R146.64] ;  /* 0x0000000492527981 */ /* 0x000368000c1e1500 */
[----:B------:R0:W5:Y:S01]  /*4ce0*/  LDG.E.U16 R203, [R144.64] ;  /* 0x0000000490cb7981 */ /* 0x000162000c1e1500 */
[----:B------:R-:W-:-:S02]  /*4cf0*/  FMUL R43, R43, 1.4426950216293334961 ;  /* 0x3fb8aa3b2b2b7820 */ /* 0x000fc40000400000 */
[C---:B0-----:R-:W-:Y:S02]  /*4d00*/  IMAD.WIDE R144, R18.reuse, 0x2, R156 ;  /* 0x0000000212907825 */ /* 0x041fe400078e029c */
[----:B------:R-:W4:Y:S03]  /*4d10*/  MUFU.EX2 R217, R43 ;  /* 0x0000002b00d97308 */ /* 0x000f260000000800 */
[----:B------:R0:W5:Y:S01]  /*4d20*/  LDG.E.U16 R149, [R144.64] ;  /* 0x0000000490957981 */ /* 0x000162000c1e1500 */
[----:B-1----:R-:W-:-:S05]  /*4d30*/  IMAD.WIDE R146, R18, 0x2, R176 ;  /* 0x0000000212927825 */ /* 0x002fca00078e02b0 */
[----:B------:R1:W5:Y:S01]  /*4d40*/  LDG.E.U16 R152, [R146.64] ;  /* 0x0000000492987981 */ /* 0x000362000c1e1500 */
[----:B0-----:R-:W-:-:S05]  /*4d50*/  IMAD.WIDE R144, R18, 0x2, R30 ;  /* 0x0000000212907825 */ /* 0x001fca00078e021e */
[----:B------:R0:W5:Y:S01]  /*4d60*/  LDG.E.U16 R207, [R144.64] ;  /* 0x0000000490cf7981 */ /* 0x000162000c1e1500 */
[----:B-1----:R-:W-:-:S05]  /*4d70*/  IMAD.WIDE R146, R18, 0x2, R172 ;  /* 0x0000000212927825 */ /* 0x002fca00078e02ac */
[----:B------:R1:W5:Y:S01]  /*4d80*/  LDG.E.U16 R154, [R146.64] ;  /* 0x00000004929a7981 */ /* 0x000362000c1e1500 */
[----:B0-----:R-:W-:-:S06]  /*4d90*/  IMAD.WIDE R144, R18, 0x2, R34 ;  /* 0x0000000212907825 */ /* 0x001fcc00078e0222 */
[----:B------:R0:W5:Y:S01]  /*4da0*/  LDG.E.U16 R144, [R144.64] ;  /* 0x0000000490907981 */ /* 0x000162000c1e1500 */
[----:B-1----:R-:W-:-:S04]  /*4db0*/  IMAD.WIDE R146, R18, 0x2, R166 ;  /* 0x0000000212927825 */ /* 0x002fc800078e02a6 */
[----:B----4-:R-:W-:Y:S01]  /*4dc0*/  FFMA R4, R217, R4, R216 ;  /* 0x00000004d9047223 */ /* 0x010fe200000000d8 */
[----:B------:R1:W4:Y:S01]  /*4dd0*/  LDG.E.U16 R199, [R146.64] ;  /* 0x0000000492c77981 */ /* 0x000322000c1e1500 */
[----:B0-----:R-:W-:Y:S02]  /*4de0*/  FADD R145, -R6, R42 ;  /* 0x0000002a06917221 */ /* 0x001fe40000000100 */
[----:B------:R-:W-:-:S04]  /*4df0*/  IMAD.WIDE R42, R18, 0x2, R36 ;  /* 0x00000002122a7825 */ /* 0x000fc800078e0224 */
[C---:B-1----:R-:W-:Y:S01]  /*4e00*/  IMAD.WIDE R146, R18.reuse, 0x2, R160 ;  /* 0x0000000212927825 */ /* 0x042fe200078e02a0 */
[----:B------:R0:W4:Y:S03]  /*4e10*/  LDG.E.U16 R216, [R42.64] ;  /* 0x000000042ad87981 */ /* 0x000126000c1e1500 */
[C---:B------:R-:W-:Y:S01]  /*4e20*/  FMUL R52, R217.reuse, R52 ;  /* 0x00000034d9347220 */ /* 0x040fe20000400000 */
[----:B------:R1:W4:Y:S01]  /*4e30*/  LDG.E.U16 R206, [R146.64] ;  /* 0x0000000492ce7981 */ /* 0x000322000c1e1500 */
[----:B------:R-:W-:Y:S02]  /*4e40*/  FMUL R53, R217, R53 ;  /* 0x00000035d9357220 */ /* 0x000fe40000400000 */
[----:B0-----:R-:W-:-:S04]  /*4e50*/  IMAD.WIDE R42, R18, 0x2, R38 ;  /* 0x00000002122a7825 */ /* 0x001fc800078e0226 */
[C---:B------:R-:W-:Y:S02]  /*4e60*/  FMUL R48, R217.reuse, R48 ;  /* 0x00000030d9307220 */ /* 0x040fe40000400000 */
[C---:B------:R-:W-:Y:S02]  /*4e70*/  FMUL R49, R217.reuse, R49 ;  /* 0x00000031d9317220 */ /* 0x040fe40000400000 */
[C---:B------:R-:W-:Y:S02]  /*4e80*/  FMUL R44, R217.reuse, R44 ;  /* 0x0000002cd92c7220 */ /* 0x040fe40000400000 */
[C---:B------:R-:W-:Y:S02]  /*4e90*/  FMUL R45, R217.reuse, R45 ;  /* 0x0000002dd92d7220 */ /* 0x040fe40000400000 */
[C---:B------:R-:W-:Y:S02]  /*4ea0*/  FMUL R120, R217.reuse, R120 ;  /* 0x00000078d9787220 */ /* 0x040fe40000400000 */
[----:B------:R-:W-:-:S02]  /*4eb0*/  FMUL R121, R217, R121 ;  /* 0x00000079d9797220 */ /* 0x000fc40000400000 */
[----:B------:R0:W4:Y:S01]  /*4ec0*/  LDG.E.U16 R217, [R42.64] ;  /* 0x000000042ad97981 */ /* 0x000122000c1e1500 */
[----:B-1----:R-:W-:-:S06]  /*4ed0*/  IMAD.WIDE R146, R18, 0x2, R32 ;  /* 0x0000000212927825 */ /* 0x002fcc00078e0220 */
[----:B------:R1:W4:Y:S01]  /*4ee0*/  LDG.E.U16 R147, [R146.64] ;  /* 0x0000000492937981 */ /* 0x000322000c1e1500 */
[----:B0-----:R-:W-:-:S06]  /*4ef0*/  IMAD.WIDE R42, R18, 0x2, R140 ;  /* 0x00000002122a7825 */ /* 0x001fcc00078e028c */
[----:B------:R0:W4:Y:S01]  /*4f00*/  LDG.E.U16 R42, [R42.64] ;  /* 0x000000042a2a7981 */ /* 0x000122000c1e1500 */
[----:B------:R-:W-:Y:S02]  /*4f10*/  FMUL R145, R145, 1.4426950216293334961 ;  /* 0x3fb8aa3b91917820 */ /* 0x000fe40000400000 */
[----:B------:R-:W-:Y:S02]  /*4f20*/  FADD R41, -R7, R41 ;  /* 0x0000002907297221 */ /* 0x000fe40000000100 */
[----:B------:R-:W-:Y:S01]  /*4f30*/  FADD R17, -R9, R17 ;  /* 0x0000001109117221 */ /* 0x000fe20000000100 */
[----:B------:R-:W-:Y:S01]  /*4f40*/  F2FP.PACK_AB R139, R139, R136 ;  /* 0x000000888b8b723e */ /* 0x000fe200000000ff */
[----:B------:R-:W0:Y:S01]  /*4f50*/  MUFU.EX2 R145, R145 ;  /* 0x0000009100917308 */ /* 0x000e220000000800 */
[----:B-1----:R-:W-:Y:S01]  /*4f60*/  LDS R146, [R237.X4+0x8280] ;  /* 0x00828000ed927984 */ /* 0x002fe20000004800 */
[C---:B0-----:R-:W-:Y:S02]  /*4f70*/  FFMA R13, R145.reuse, R13, R236 ;  /* 0x0000000d910d7223 */ /* 0x041fe400000000ec */
[----:B------:R-:W-:-:S02]  /*4f80*/  FMUL R54, R145, R54 ;  /* 0x0000003691367220 */ /* 0x000fc40000400000 */
[C---:B------:R-:W-:Y:S02]  /*4f90*/  FMUL R55, R145.reuse, R55 ;  /* 0x0000003791377220 */ /* 0x040fe40000400000 */
[C---:B------:R-:W-:Y:S02]  /*4fa0*/  FMUL R50, R145.reuse, R50 ;  /* 0x0000003291327220 */ /* 0x040fe40000400000 */
[C---:B------:R-:W-:Y:S02]  /*4fb0*/  FMUL R51, R145.reuse, R51 ;  /* 0x0000003391337220 */ /* 0x040fe40000400000 */
[C---:B------:R-:W-:Y:S02]  /*4fc0*/  FMUL R46, R145.reuse, R46 ;  /* 0x0000002e912e7220 */ /* 0x040fe40000400000 */
[C---:B------:R-:W-:Y:S02]  /*4fd0*/  FMUL R47, R145.reuse, R47 ;  /* 0x0000002f912f7220 */ /* 0x040fe40000400000 */
[----:B------:R-:W-:-:S02]  /*4fe0*/  FMUL R122, R145, R122 ;  /* 0x0000007a917a7220 */ /* 0x000fc40000400000 */
[----:B------:R-:W-:Y:S02]  /*4ff0*/  FMUL R123, R145, R123 ;  /* 0x0000007b917b7220 */ /* 0x000fe40000400000 */
[----:B------:R-:W0:Y:S01]  /*5000*/  LDS R145, [R237.X4+0x8100] ;  /* 0x00810000ed917984 */ /* 0x000e220000004800 */
[----:B------:R-:W-:-:S04]  /*5010*/  FMUL R41, R41, 1.4426950216293334961 ;  /* 0x3fb8aa3b29297820 */ /* 0x000fc80000400000 */
[----:B------:R1:W3:Y:S01]  /*5020*/  MUFU.EX2 R43, R41 ;  /* 0x00000029002b7308 */ /* 0x0002e20000000800 */
[----:B------:R-:W-:-:S07]  /*5030*/  FMUL R17, R17, 1.4426950216293334961 ;  /* 0x3fb8aa3b11117820 */ /* 0x000fce0000400000 */
[----:B------:R3:W-:Y:S01]  /*5040*/  MUFU.EX2 R136, R17 ;  /* 0x0000001100887308 */ /* 0x0007e20000000800 */
[----:B-1----:R-:W1:Y:S01]  /*5050*/  LDS R41, [R237.X4+0x8180] ;  /* 0x00818000ed297984 */ /* 0x002e620000004800 */
[----:B---3--:R-:W-:-:S03]  /*5060*/  FMUL R104, R43, R104 ;  /* 0x000000682b687220 */ /* 0x008fc60000400000 */
[----:B------:R-:W-:Y:S01]  /*5070*/  LDS R17, [R237.X4+0x8380] ;  /* 0x00838000ed117984 */ /* 0x000fe20000004800 */
[C---:B------:R-:W-:Y:S02]  /*5080*/  FMUL R105, R43.reuse, R105 ;  /* 0x000000692b697220 */ /* 0x040fe40000400000 */
[C---:B------:R-:W-:Y:S02]  /*5090*/  FMUL R56, R43.reuse, R56 ;  /* 0x000000382b387220 */ /* 0x040fe40000400000 */
[C---:B------:R-:W-:Y:S02]  /*50a0*/  FMUL R57, R43.reuse, R57 ;  /* 0x000000392b397220 */ /* 0x040fe40000400000 */
[C---:B------:R-:W-:Y:S02]  /*50b0*/  FMUL R60, R43.reuse, R60 ;  /* 0x0000003c2b3c7220 */ /* 0x040fe40000400000 */
[C---:B------:R-:W-:Y:S02]  /*50c0*/  FMUL R61, R43.reuse, R61 ;  /* 0x0000003d2b3d7220 */ /* 0x040fe40000400000 */
[----:B------:R-:W-:-:S02]  /*50d0*/  FMUL R64, R43, R64 ;  /* 0x000000402b407220 */ /* 0x000fc40000400000 */
[C---:B------:R-:W-:Y:S02]  /*50e0*/  FMUL R65, R43.reuse, R65 ;  /* 0x000000412b417220 */ /* 0x040fe40000400000 */
[----:B0-----:R-:W-:Y:S02]  /*50f0*/  FFMA R14, R43, R14, R145 ;  /* 0x0000000e2b0e7223 */ /* 0x001fe40000000091 */
[----:B------:R-:W0:Y:S04]  /*5100*/  LDS R43, [R237.X4+0x8200] ;  /* 0x00820000ed2b7984 */ /* 0x000e280000004800 */
[----:B------:R-:W-:Y:S04]  /*5110*/  LDS R145, [R237.X4+0x8300] ;  /* 0x00830000ed917984 */ /* 0x000fe80000004800 */
[----:B------:R-:W-:Y:S01]  /*5120*/  BAR.SYNC.DEFER_BLOCKING 0x0 ;  /* 0x0000000000007b1d */ /* 0x000fe20000010000 */
[----:B------:R-:W-:-:S02]  /*5130*/  F2FP.PACK_AB R77, R78, R77 ;  /* 0x0000004d4e4d723e */ /* 0x000fc400000000ff */
[----:B------:R-:W-:Y:S02]  /*5140*/  F2FP.PACK_AB R129, R131, R129 ;  /* 0x000000818381723e */ /* 0x000fe400000000ff */
[----:B------:R-:W-:Y:S02]  /*5150*/  F2FP.PACK_AB R72, R72, R76 ;  /* 0x0000004c4848723e */ /* 0x000fe400000000ff */
[----:B------:R-:W-:Y:S02]  /*5160*/  F2FP.PACK_AB R73, R74, R73 ;  /* 0x000000494a49723e */ /* 0x000fe400000000ff */
[----:B------:R-:W-:Y:S02]  /*5170*/  F2FP.PACK_AB R75, R79, R75 ;  /* 0x0000004b4f4b723e */ /* 0x000fe400000000ff */
[----:B------:R-:W-:Y:S02]  /*5180*/  F2FP.PACK_AB R135, R137, R135 ;  /* 0x000000878987723e */ /* 0x000fe400000000ff */
[----:B------:R-:W-:Y:S01]  /*5190*/  F2FP.PACK_AB R138, R138, R150 ;  /* 0x000000968a8a723e */ /* 0x000fe200000000ff */
[----:B------:R-:W-:-:S04]  /*51a0*/  FADD R40, -R8, R40 ;  /* 0x0000002808287221 */ /* 0x000fc80000000100 */
[----:B------:R-:W-:Y:S01]  /*51b0*/  FMUL R40, R40, 1.4426950216293334961 ;  /* 0x3fb8aa3b28287820 */ /* 0x000fe20000400000 */
[----:B------:R-:W-:Y:S04]  /*51c0*/  STS.U16 [R3+0x8000], R70 ;  /* 0x0080004603007388 */ /* 0x000fe80000000400 */
[----:B--2---:R-:W-:Y:S04]  /*51d0*/  STS.U16 [R3+0x8200], R69 ;  /* 0x0082004503007388 */ /* 0x004fe80000000400 */
[----:B------:R-:W-:Y:S04]  /*51e0*/  STS.U16 [R3+0x8400], R71 ;  /* 0x0084004703007388 */ /* 0x000fe80000000400 */
[----:B------:R-:W-:Y:S04]  /*51f0*/  STS.U16 [R3+0x8600], R68 ;  /* 0x0086004403007388 */ /* 0x000fe80000000400 */
[----:B-----5:R-:W-:Y:S04]  /*5200*/  STS.U16 [R3+0x8800], R128 ;  /* 0x0088008003007388 */ /* 0x020fe80000000400 */
        /* <DEDUP_REMOVED lines=16> */
[----:B------:R-:W1:Y:S03]  /*5310*/  MUFU.EX2 R40, R40 ;  /* 0x0000002800287308 */ /* 0x000e660000000800 */
[----:B------:R-:W-:Y:S04]  /*5320*/  STS.U16 [R3+0xb200], R149 ;  /* 0x00b2009503007388 */ /* 0x000fe80000000400 */
[----:B------:R-:W-:Y:S04]  /*5330*/  STS.U16 [R3+0x9e00], R152 ;  /* 0x009e009803007388 */ /* 0x000fe80000000400 */
[----:B------:R-:W-:Y:S04]  /*5340*/  STS.U16 [R3+0xb400], R207 ;  /* 0x00b400cf03007388 */ /* 0x000fe80000000400 */
[----:B------:R-:W-:Y:S04]  /*5350*/  STS.U16 [R3+0xa200], R154 ;  /* 0x00a2009a03007388 */ /* 0x000fe80000000400 */
[----:B------:R2:W-:Y:S04]  /*5360*/  STS.U16 [R3+0xb800], R144 ;  /* 0x00b8009003007388 */ /* 0x0005e80000000400 */
[----:B----4-:R-:W-:Y:S04]  /*5370*/  STS.U16 [R3+0xa800], R199 ;  /* 0x00a800c703007388 */ /* 0x010fe80000000400 */
[----:B------:R-:W-:Y:S04]  /*5380*/  STS.U16 [R3+0xba00], R216 ;  /* 0x00ba00d803007388 */ /* 0x000fe80000000400 */
[----:B------:R-:W-:Y:S04]  /*5390*/  STS.U16 [R3+0xae00], R206 ;  /* 0x00ae00ce03007388 */ /* 0x000fe80000000400 */
[----:B------:R-:W-:Y:S04]  /*53a0*/  STS.U16 [R3+0xbc00], R217 ;  /* 0x00bc00d903007388 */ /* 0x000fe80000000400 */
[----:B------:R3:W-:Y:S04]  /*53b0*/  STS.U16 [R3+0xb600], R147 ;  /* 0x00b6009303007388 */ /* 0x0007e80000000400 */
[----:B------:R-:W-:Y:S04]  /*53c0*/  STS.U16 [R3+0xbe00], R42 ;  /* 0x00be002a03007388 */ /* 0x000fe80000000400 */
[----:B------:R-:W-:Y:S04]  /*53d0*/  STS [R23+0xc000], R77 ;  /* 0x00c0004d17007388 */ /* 0x000fe80000000800 */
[----:B------:R-:W-:Y:S04]  /*53e0*/  STS [R23+0xc200], R129 ;  /* 0x00c2008117007388 */ /* 0x000fe80000000800 */
[----:B------:R-:W-:Y:S04]  /*53f0*/  STS [R23+0xc400], R139 ;  /* 0x00c4008b17007388 */ /* 0x000fe80000000800 */
[----:B------:R-:W-:Y:S04]  /*5400*/  STS [R23+0xc600], R72 ;  /* 0x00c6004817007388 */ /* 0x000fe80000000800 */
[----:B------:R-:W-:Y:S04]  /*5410*/  STS [R23+0xc800], R73 ;  /* 0x00c8004917007388 */ /* 0x000fe80000000800 */
[----:B------:R-:W-:Y:S04]  /*5420*/  STS [R23+0xca00], R75 ;  /* 0x00ca004b17007388 */ /* 0x000fe80000000800 */
[----:B------:R-:W-:Y:S04]  /*5430*/  STS [R23+0xcc00], R135 ;  /* 0x00cc008717007388 */ /* 0x000fe80000000800 */
[----:B------:R-:W-:Y:S04]  /*5440*/  STS [R23+0xce00], R138 ;  /* 0x00ce008a17007388 */ /* 0x000fe80000000800 */
[----:B------:R-:W-:Y:S01]  /*5450*/  BAR.SYNC.DEFER_BLOCKING 0x0 ;  /* 0x0000000000007b1d */ /* 0x000fe20000010000 */
[----:B-1----:R-:W-:-:S02]  /*5460*/  FFMA R15, R40, R15, R41 ;  /* 0x0000000f280f7223 */ /* 0x002fc40000000029 */
[C---:B------:R-:W-:Y:S02]  /*5470*/  FMUL R106, R40.reuse, R106 ;  /* 0x0000006a286a7220 */ /* 0x040fe40000400000 */
[C---:B------:R-:W-:Y:S02]  /*5480*/  FMUL R107, R40.reuse, R107 ;  /* 0x0000006b286b7220 */ /* 0x040fe40000400000 */
[C---:B------:R-:W-:Y:S02]  /*5490*/  FMUL R58, R40.reuse, R58 ;  /* 0x0000003a283a7220 */ /* 0x040fe40000400000 */
[C---:B------:R-:W-:Y:S02]  /*54a0*/  FMUL R59, R40.reuse, R59 ;  /* 0x0000003b283b7220 */ /* 0x040fe40000400000 */
[C---:B------:R-:W-:Y:S02]  /*54b0*/  FMUL R62, R40.reuse, R62 ;  /* 0x0000003e283e7220 */ /* 0x040fe40000400000 */
[----:B------:R-:W-:-:S02]  /*54c0*/  FMUL R63, R40, R63 ;  /* 0x0000003f283f7220 */ /* 0x000fc40000400000 */
[C---:B------:R-:W-:Y:S02]  /*54d0*/  FMUL R66, R40.reuse, R66 ;  /* 0x0000004228427220 */ /* 0x040fe40000400000 */
[----:B------:R-:W-:Y:S02]  /*54e0*/  FMUL R67, R40, R67 ;  /* 0x0000004328437220 */ /* 0x000fe40000400000 */
[----:B0-----:R-:W-:Y:S02]  /*54f0*/  FFMA R16, R136, R16, R43 ;  /* 0x0000001088107223 */ /* 0x001fe4000000002b */
[----:B------:R-:W-:Y:S04]  /*5500*/  LDSM.16.M88.4 R40, [R20+0x8000] ;  /* 0x008000001428783b */ /* 0x000fe80000000200 */
[----:B------:R-:W-:Y:S04]  /*5510*/  LDSM.16.M88.4 R76, [R20+0x9000] ;  /* 0x00900000144c783b */ /* 0x000fe80000000200 */
[----:B------:R-:W-:Y:S04]  /*5520*/  LDSM.16.M88.4 R72, [R20+0xa000] ;  /* 0x00a000001448783b */ /* 0x000fe80000000200 */
[----:B------:R-:W-:Y:S04]  /*5530*/  LDSM.16.M88.4 R68, [R20+0xb000] ;  /* 0x00b000001444783b */ /* 0x000fe80000000200 */
[----:B------:R-:W0:Y:S04]  /*5540*/  LDSM.16.M88.4 R124, [R27+0xc400] ;  /* 0x00c400001b7c783b */ /* 0x000e280000000200 */
[----:B------:R-:W1:Y:S04]  /*5550*/  LDSM.16.M88.4 R128, [R27+0xc000] ;  /* 0x00c000001b80783b */ /* 0x000e680000000200 */
[----:B------:R-:W4:Y:S01]  /*5560*/  LDSM.16.M88.4 R80, [R27+0xc800] ;  /* 0x00c800001b50783b */ /* 0x000f220000000200 */
[----:B--2---:R-:W-:-:S04]  /*5570*/  FADD R144, -R10, R134 ;  /* 0x000000860a907221 */ /* 0x004fc80000000100 */
[----:B------:R-:W-:Y:S02]  /*5580*/  FMUL R144, R144, 1.4426950216293334961 ;  /* 0x3fb8aa3b90907820 */ /* 0x000fe40000400000 */
[----:B---3--:R-:W-:-:S04]  /*5590*/  FADD R147, -R11, R133 ;  /* 0x000000850b937221 */ /* 0x008fc80000000100 */
[----:B------:R-:W2:Y:S01]  /*55a0*/  MUFU.EX2 R144, R144 ;  /* 0x0000009000907308 */ /* 0x000ea20000000800 */
[----:B------:R-:W-:Y:S02]  /*55b0*/  FMUL R147, R147, 1.4426950216293334961 ;  /* 0x3fb8aa3b93937820 */ /* 0x000fe40000400000 */
[----:B------:R-:W-:Y:S01]  /*55c0*/  FMUL R100, R136, R100 ;  /* 0x0000006488647220 */ /* 0x000fe20000400000 */
[C---:B0-----:R-:W-:Y:S08]  /*55d0*/  HMMA.16816.F32 R104, R124.reuse, R40, R104 ;  /* 0x000000287c68723c */ /* 0x041ff00000001868 */
[C---:B------:R-:W-:Y:S08]  /*55e0*/  HMMA.16816.F32 R56, R124.reuse, R76, R56 ;  /* 0x0000004c7c38723c */ /* 0x040ff00000001838 */
[C---:B------:R-:W-:Y:S08]  /*55f0*/  HMMA.16816.F32 R60, R124.reuse, R72, R60 ;  /* 0x000000487c3c723c */ /* 0x040ff0000000183c */
[----:B------:R-:W-:Y:S07]  /*5600*/  HMMA.16816.F32 R64, R124, R68, R64 ;  /* 0x000000447c40723c */ /* 0x000fee0000001840 */
[----:B------:R-:W-:-:S02]  /*5610*/  FADD R124, -R12, R132 ;  /* 0x000000840c7c7221 */ /* 0x000fc40000000100 */
[----:B------:R-:W0:Y:S02]  /*5620*/  LDSM.16.M88.4 R132, [R27+0xcc00] ;  /* 0x00cc00001b84783b */ /* 0x000e240000000200 */
[----:B------:R-:W-:Y:S01]  /*5630*/  FMUL R124, R124, 1.4426950216293334961 ;  /* 0x3fb8aa3b7c7c7820 */ /* 0x000fe20000400000 */
[----:B------:R-:W3:Y:S01]  /*5640*/  MUFU.EX2 R147, R147 ;  /* 0x0000009300937308 */ /* 0x000ee20000000800 */
[----:B------:R-:W-:Y:S02]  /*5650*/  FMUL R101, R136, R101 ;  /* 0x0000006588657220 */ /* 0x000fe40000400000 */
[C---:B--2---:R-:W-:Y:S02]  /*5660*/  FMUL R102, R144.reuse, R102 ;  /* 0x0000006690667220 */ /* 0x044fe40000400000 */
[----:B------:R-:W-:Y:S02]  /*5670*/  FMUL R103, R144, R103 ;  /* 0x0000006790677220 */ /* 0x000fe40000400000 */
[C---:B------:R-:W-:Y:S01]  /*5680*/  FMUL R84, R136.reuse, R84 ;  /* 0x0000005488547220 */ /* 0x040fe20000400000 */
[----:B------:R2:W5:Y:S01]  /*5690*/  MUFU.EX2 R148, R124 ;  /* 0x0000007c00947308 */ /* 0x0005620000000800 */
[----:B------:R-:W-:-:S02]  /*56a0*/  FMUL R85, R136, R85 ;  /* 0x0000005588557220 */ /* 0x000fc40000400000 */
[C---:B------:R-:W-:Y:S02]  /*56b0*/  FMUL R86, R144.reuse, R86 ;  /* 0x0000005690567220 */ /* 0x040fe40000400000 */
[----:B------:R-:W-:Y:S02]  /*56c0*/  FMUL R87, R144, R87 ;  /* 0x0000005790577220 */ /* 0x000fe40000400000 */
[C---:B------:R-:W-:Y:S02]  /*56d0*/  FMUL R88, R136.reuse, R88 ;  /* 0x0000005888587220 */ /* 0x040fe40000400000 */
[----:B------:R-:W-:Y:S02]  /*56e0*/  FMUL R89, R136, R89 ;  /* 0x0000005988597220 */ /* 0x000fe40000400000 */
[C---:B------:R-:W-:Y:S02]  /*56f0*/  FMUL R90, R144.reuse, R90 ;  /* 0x0000005a905a7220 */ /* 0x040fe40000400000 */
[----:B------:R-:W-:-:S02]  /*5700*/  FMUL R91, R144, R91 ;  /* 0x0000005b905b7220 */ /* 0x000fc40000400000 */
[C---:B------:R-:W-:Y:S02]  /*5710*/  FMUL R108, R136.reuse, R108 ;  /* 0x0000006c886c7220 */ /* 0x040fe40000400000 */
[----:B------:R-:W-:Y:S02]  /*5720*/  FMUL R109, R136, R109 ;  /* 0x0000006d886d7220 */ /* 0x000fe40000400000 */
[C---:B------:R-:W-:Y:S02]  /*5730*/  FMUL R110, R144.reuse, R110 ;  /* 0x0000006e906e7220 */ /* 0x040fe40000400000 */
[----:B------:R-:W-:Y:S01]  /*5740*/  FMUL R111, R144, R111 ;  /* 0x0000006f906f7220 */ /* 0x000fe20000400000 */
[----:B------:R-:W-:Y:S01]  /*5750*/  LOP3.LUT R236, R27, 0x20, RZ, 0x3c, !PT ;  /* 0x000000201bec7812 */ /* 0x000fe200078e3cff */
[C---:B-1----:R-:W-:Y:S04]  /*5760*/  HMMA.16816.F32 R52, R128.reuse, R40, R52 ;  /* 0x000000288034723c */ /* 0x042fe80000001834 */
[----:B------:R-:W1:Y:S04]  /*5770*/  LDSM.16.M88.4 R136, [R236+0xc000] ;  /* 0x00c00000ec88783b */ /* 0x000e680000000200 */
[C---:B------:R-:W-:Y:S01]  /*5780*/  HMMA.16816.F32 R48, R128.reuse, R76, R48 ;  /* 0x0000004c8030723c */ /* 0x040fe20000001830 */
[----:B--2---:R-:W-:Y:S07]  /*5790*/  LDSM.16.M88.4 R124, [R236+0xc800] ;  /* 0x00c80000ec7c783b */ /* 0x004fee0000000200 */
[C---:B------:R-:W-:Y:S08]  /*57a0*/  HMMA.16816.F32 R44, R128.reuse, R72, R44 ;  /* 0x00000048802c723c */ /* 0x040ff0000000182c */
[----:B------:R-:W-:Y:S01]  /*57b0*/  HMMA.16816.F32 R120, R128, R68, R120 ;  /* 0x000000448078723c */ /* 0x000fe20000001878 */
[----:B------:R-:W2:Y:S07]  /*57c0*/  LDSM.16.M88.4 R128, [R236+0xc400] ;  /* 0x00c40000ec80783b */ /* 0x000eae0000000200 */
[C---:B----4-:R-:W-:Y:S08]  /*57d0*/  HMMA.16816.F32 R100, R80.reuse, R40, R100 ;  /* 0x000000285064723c */ /* 0x050ff00000001864 */
[C---:B------:R-:W-:Y:S08]  /*57e0*/  HMMA.16816.F32 R84, R80.reuse, R76, R84 ;  /* 0x0000004c5054723c */ /* 0x040ff00000001854 */
[C---:B------:R-:W-:Y:S08]  /*57f0*/  HMMA.16816.F32 R88, R80.reuse, R72, R88 ;  /* 0x000000485058723c */ /* 0x040ff00000001858 */
[----:B------:R-:W-:Y:S01]  /*5800*/  HMMA.16816.F32 R108, R80, R68, R108 ;  /* 0x00000044506c723c */ /* 0x000fe2000000186c */
[----:B------:R-:W4:Y:S01]  /*5810*/  LDSM.16.M88.4 R80, [R236+0xcc00] ;  /* 0x00cc0000ec50783b */ /* 0x000f220000000200 */
[----:B---3--:R-:W-:-:S02]  /*5820*/  FMUL R112, R147, R112 ;  /* 0x0000007093707220 */ /* 0x008fc40000400000 */
[C---:B------:R-:W-:Y:S02]  /*5830*/  FMUL R113, R147.reuse, R113 ;  /* 0x0000007193717220 */ /* 0x040fe40000400000 */
[C---:B-----5:R-:W-:Y:S02]  /*5840*/  FMUL R114, R148.reuse, R114 ;  /* 0x0000007294727220 */ /* 0x060fe40000400000 */
[C---:B------:R-:W-:Y:S02]  /*5850*/  FMUL R115, R148.reuse, R115 ;  /* 0x0000007394737220 */ /* 0x040fe40000400000 */
[C---:B------:R-:W-:Y:S02]  /*5860*/  FMUL R116, R147.reuse, R116 ;  /* 0x0000007493747220 */ /* 0x040fe40000400000 */
[----:B------:R-:W-:Y:S02]  /*5870*/  FMUL R117, R147, R117 ;  /* 0x0000007593757220 */ /* 0x000fe40000400000 */
[----:B------:R-:W-:-:S02]  /*5880*/  FMUL R118, R148, R118 ;  /* 0x0000007694767220 */ /* 0x000fc40000400000 */
[C---:B------:R-:W-:Y:S02]  /*5890*/  FMUL R119, R148.reuse, R119 ;  /* 0x0000007794777220 */ /* 0x040fe40000400000 */
[C---:B------:R-:W-:Y:S02]  /*58a0*/  FMUL R92, R147.reuse, R92 ;  /* 0x0000005c935c7220 */ /* 0x040fe40000400000 */
[C---:B------:R-:W-:Y:S02]  /*58b0*/  FMUL R93, R147.reuse, R93 ;  /* 0x0000005d935d7220 */ /* 0x040fe40000400000 */
[C---:B------:R-:W-:Y:S02]  /*58c0*/  FMUL R94, R148.reuse, R94 ;  /* 0x0000005e945e7220 */ /* 0x040fe40000400000 */
[----:B------:R-:W-:Y:S02]  /*58d0*/  FMUL R95, R148, R95 ;  /* 0x0000005f945f7220 */ /* 0x000fe40000400000 */
[----:B------:R-:W-:-:S02]  /*58e0*/  FMUL R96, R147, R96 ;  /* 0x0000006093607220 */ /* 0x000fc40000400000 */
[----:B------:R-:W-:Y:S02]  /*58f0*/  FMUL R97, R147, R97 ;  /* 0x0000006193617220 */ /* 0x000fe40000400000 */
[C---:B------:R-:W-:Y:S02]  /*5900*/  FMUL R98, R148.reuse, R98 ;  /* 0x0000006294627220 */ /* 0x040fe40000400000 */
[----:B------:R-:W-:Y:S01]  /*5910*/  FMUL R99, R148, R99 ;  /* 0x0000006394637220 */ /* 0x000fe20000400000 */
[C---:B0-----:R-:W-:Y:S08]  /*5920*/  HMMA.16816.F32 R112, R132.reuse, R40, R112 ;  /* 0x000000288470723c */ /* 0x041ff00000001870 */
[C---:B------:R-:W-:Y:S08]  /*5930*/  HMMA.16816.F32 R116, R132.reuse, R76, R116 ;  /* 0x0000004c8474723c */ /* 0x040ff00000001874 */
[C---:B------:R-:W-:Y:S08]  /*5940*/  HMMA.16816.F32 R92, R132.reuse, R72, R92 ;  /* 0x00000048845c723c */ /* 0x040ff0000000185c */
[----:B------:R-:W-:Y:S01]  /*5950*/  HMMA.16816.F32 R96, R132, R68, R96 ;  /* 0x000000448460723c */ /* 0x000fe20000001860 */
[----:B------:R-:W-:-:S04]  /*5960*/  IADD3 R25, R25, 0x20, RZ ;  /* 0x0000002019197810 */ /* 0x000fc80007ffe0ff */
[----:B------:R-:W-:Y:S02]  /*5970*/  ISETP.GE.AND P2, PT, R25, c[0x0][0x1d0], PT ;  /* 0x0000740019007a0c */ /* 0x000fe40003f46270 */
[----:B------:R-:W-:Y:S01]  /*5980*/  MOV R40, 0x20 ;  /* 0x0000002000287802 */ /* 0x000fe20000000f00 */
[----:B-1----:R-:W-:Y:S01]  /*5990*/  HMMA.16816.F32 R52, R136, R42, R52 ;  /* 0x0000002a8834723c */ /* 0x002fe20000001834 */
[----:B------:R-:W-:Y:S01]  /*59a0*/  FFMA R142, R148, R142, R17 ;  /* 0x0000008e948e7223 */ /* 0x000fe20000000011 */
[----:B------:R-:W-:Y:S01]  /*59b0*/  MOV R134, R10 ;  /* 0x0000000a00867202 */ /* 0x000fe20000000f00 */
[----:B------:R-:W-:Y:S01]  /*59c0*/  FFMA R19, R144, R19, R146 ;  /* 0x0000001390137223 */ /* 0x000fe20000000092 */
[----:B------:R-:W-:Y:S01]  /*59d0*/  MOV R132, R12 ;  /* 0x0000000c00847202 */ /* 0x000fe20000000f00 */
[----:B------:R-:W-:-:S03]  /*59e0*/  IMAD R18, R40, c[0x0][0x1b4], R18 ;  /* 0x00006d0028127a24 */ /* 0x000fc600078e0212 */
[----:B------:R-:W-:Y:S01]  /*59f0*/  HMMA.16816.F32 R48, R136, R78, R48 ;  /* 0x0000004e8830723c */ /* 0x000fe20000001830 */
[----:B------:R-:W-:Y:S01]  /*5a00*/  IMAD R26, R40, c[0x0][0x1a4], R26 ;  /* 0x00006900281a7a24 */ /* 0x000fe200078e021a */
[----:B------:R-:W-:Y:S01]  /*5a10*/  MOV R40, R8 ;  /* 0x0000000800287202 */ /* 0x000fe20000000f00 */
[----:B------:R-:W-:Y:S02]  /*5a20*/  FFMA R143, R147, R143, R145 ;  /* 0x0000008f938f7223 */ /* 0x000fe40000000091 */
[----:B------:R-:W-:-:S03]  /*5a30*/  IMAD.MOV.U32 R41, RZ, RZ, R7 ;  /* 0x000000ffff297224 */ /* 0x000fc600078e0007 */
[----:B------:R-:W-:Y:S01]  /*5a40*/  HMMA.16816.F32 R44, R136, R74, R44 ;  /* 0x0000004a882c723c */ /* 0x000fe2000000182c */
[----:B------:R-:W-:Y:S02]  /*5a50*/  IMAD.MOV.U32 R17, RZ, RZ, R9 ;  /* 0x000000ffff117224 */ /* 0x000fe400078e0009 */
[----:B------:R-:W-:-:S05]  /*5a60*/  IMAD.MOV.U32 R133, RZ, RZ, R11 ;  /* 0x000000ffff857224 */ /* 0x000fca00078e000b */
[----:B------:R-:W-:Y:S08]  /*5a70*/  HMMA.16816.F32 R120, R136, R70, R120 ;  /* 0x000000468878723c */ /* 0x000ff00000001878 */
[C---:B--2---:R-:W-:Y:S08]  /*5a80*/  HMMA.16816.F32 R104, R128.reuse, R42, R104 ;  /* 0x0000002a8068723c */ /* 0x044ff00000001868 */
[C---:B------:R-:W-:Y:S08]  /*5a90*/  HMMA.16816.F32 R56, R128.reuse, R78, R56 ;  /* 0x0000004e8038723c */ /* 0x040ff00000001838 */
[C---:B------:R-:W-:Y:S08]  /*5aa0*/  HMMA.16816.F32 R60, R128.reuse, R74, R60 ;  /* 0x0000004a803c723c */ /* 0x040ff0000000183c */
[----:B------:R-:W-:Y:S08]  /*5ab0*/  HMMA.16816.F32 R64, R128, R70, R64 ;  /* 0x000000468040723c */ /* 0x000ff00000001840 */
[C---:B------:R-:W-:Y:S08]  /*5ac0*/  HMMA.16816.F32 R100, R124.reuse, R42, R100 ;  /* 0x0000002a7c64723c */ /* 0x040ff00000001864 */
[C---:B------:R-:W-:Y:S08]  /*5ad0*/  HMMA.16816.F32 R84, R124.reuse, R78, R84 ;  /* 0x0000004e7c54723c */ /* 0x040ff00000001854 */
[C---:B------:R-:W-:Y:S08]  /*5ae0*/  HMMA.16816.F32 R88, R124.reuse, R74, R88 ;  /* 0x0000004a7c58723c */ /* 0x040ff00000001858 */
[----:B------:R-:W-:Y:S08]  /*5af0*/  HMMA.16816.F32 R108, R124, R70, R108 ;  /* 0x000000467c6c723c */ /* 0x000ff0000000186c */
[C---:B----4-:R-:W-:Y:S08]  /*5b00*/  HMMA.16816.F32 R112, R80.reuse, R42, R112 ;  /* 0x0000002a5070723c */ /* 0x050ff00000001870 */
[----:B------:R-:W-:Y:S01]  /*5b10*/  HMMA.16816.F32 R116, R80, R78, R116 ;  /* 0x0000004e5074723c */ /* 0x000fe20000001874 */
[----:B------:R-:W-:Y:S01]  /*5b20*/  IMAD.MOV.U32 R43, RZ, RZ, R5 ;  /* 0x000000ffff2b7224 */ /* 0x000fe200078e0005 */
[----:B------:R-:W-:-:S06]  /*5b30*/  MOV R42, R6 ;  /* 0x00000006002a7202 */ /* 0x000fcc0000000f00 */
[C---:B------:R-:W-:Y:S08]  /*5b40*/  HMMA.16816.F32 R92, R80.reuse, R74, R92 ;  /* 0x0000004a505c723c */ /* 0x040ff0000000185c */
[----:B------:R-:W-:Y:S01]  /*5b50*/  HMMA.16816.F32 R96, R80, R70, R96 ;  /* 0x000000465060723c */ /* 0x000fe20000001860 */
[----:B------:R-:W-:Y:S01]  /*5b60*/  @P2 CALL.REL.NOINC `(.L_x_0) ;  /* 0x0000001000002944 */ /* 0x000fe20003c00000 */
[----:B------:R-:W-:Y:S06]  /*5b70*/  BRA `(.L_x_1) ;  /* 0xffffd24000007947 */ /* 0x000fec000383ffff */
.L_x_0:
[----:B------:R-:W2:Y:S04]  /*5b80*/  LDL R236, [R1+0x70] ;  /* 0x0000700001ec7983 */ /* 0x000ea80000100800 */
[----:B------:R-:W0:Y:S01]  /*5b90*/  S2R R252, SR_CTAID.Y ;  /* 0x0000000000fc7919 */ /* 0x000e220000002600 */
[----:B------:R-:W-:Y:S01]  /*5ba0*/  MOV R184, R142 ;  /* 0x0000008e00b87202 */ /* 0x000fe20000000f00 */
[----:B------:R-:W-:Y:S01]  /*5bb0*/  IMAD.MOV.U32 R227, RZ, RZ, R16 ;  /* 0x000000ffffe37224 */ /* 0x000fe200078e0010 */
[----:B------:R-:W-:Y:S01]  /*5bc0*/  MOV R207, R15 ;  /* 0x0000000f00cf7202 */ /* 0x000fe20000000f00 */
[----:B------:R-:W-:Y:S01]  /*5bd0*/  FMUL R15, R4, 8388608 ;  /* 0x4b000000040f7820 */ /* 0x000fe20000400000 */
[----:B------:R-:W-:Y:S01]  /*5be0*/  FSETP.GT.AND P6, PT, |R184|, 8.50705917302346158658e+37, PT ;  /* 0x7e800000b800780b */ /* 0x000fe20003fc4200 */
[----:B------:R-:W-:Y:S01]  /*5bf0*/  FMUL R16, R13, 8388608 ;  /* 0x4b0000000d107820 */ /* 0x000fe20000400000 */
[----:B------:R-:W-:Y:S01]  /*5c00*/  FSETP.GEU.AND P2, PT, R4, 1.175494350822287508e-38, PT ;  /* 0x008000000400780b */ /* 0x000fe20003f4e000 */
[----:B0-----:R-:W-:-:S04]  /*5c10*/  IMAD R2, R252, c[0x0][0x1c0], RZ ;  /* 0x00007000fc027a24 */ /* 0x001fc800078e02ff */
[C---:B------:R-:W-:Y:S02]  /*5c20*/  IMAD.SHL.U32 R3, R2.reuse, 0x2, RZ ;  /* 0x0000000202037824 */ /* 0x040fe400078e00ff */
[----:B------:R-:W-:Y:S01]  /*5c30*/  IMAD.HI R2, R2, 0x2, RZ ;  /* 0x0000000202027827 */ /* 0x000fe200078e02ff */
[----:B------:R-:W-:Y:S02]  /*5c40*/  MOV R226, R19 ;  /* 0x0000001300e27202 */ /* 0x000fe40000000f00 */
[----:B------:R-:W-:Y:S01]  /*5c50*/  FSEL R22, R15, R4, !P2 ;  /* 0x000000040f167208 */ /* 0x000fe20005000000 */
[C---:B------:R-:W-:Y:S01]  /*5c60*/  FMUL R19, R14.reuse, 8388608 ;  /* 0x4b0000000e137820 */ /* 0x040fe20000400000 */
[----:B------:R-:W-:Y:S01]  /*5c70*/  FSETP.GEU.AND P5, PT, R14, 1.175494350822287508e-38, PT ;  /* 0x008000000e00780b */ /* 0x000fe20003fae000 */
[----:B------:R-:W-:Y:S01]  /*5c80*/  IMAD.MOV.U32 R216, RZ, RZ, R114 ;  /* 0x000000ffffd87224 */ /* 0x000fe200078e0072 */
[----:B------:R-:W-:Y:S01]  /*5c90*/  MOV R214, R115 ;  /* 0x0000007300d67202 */ /* 0x000fe20000000f00 */
[----:B------:R-:W-:Y:S01]  /*5ca0*/  IMAD.MOV.U32 R212, RZ, RZ, R118 ;  /* 0x000000ffffd47224 */ /* 0x000fe200078e0076 */
[----:B------:R-:W-:Y:S01]  /*5cb0*/  MOV R210, R119 ;  /* 0x0000007700d27202 */ /* 0x000fe20000000f00 */
[----:B------:R-:W-:Y:S01]  /*5cc0*/  IMAD.MOV.U32 R217, RZ, RZ, R94 ;  /* 0x000000ffffd97224 */ /* 0x000fe200078e005e */
[----:B------:R-:W-:Y:S01]  /*5cd0*/  MOV R215, R95 ;  /* 0x0000005f00d77202 */ /* 0x000fe20000000f00 */
[----:B------:R-:W-:Y:S01]  /*5ce0*/  IMAD.MOV.U32 R213, RZ, RZ, R98 ;  /* 0x000000ffffd57224 */ /* 0x000fe200078e0062 */
[----:B------:R-:W-:Y:S01]  /*5cf0*/  MOV R211, R99 ;  /* 0x0000006300d37202 */ /* 0x000fe20000000f00 */
[----:B------:R-:W-:Y:S01]  /*5d00*/  IMAD.MOV.U32 R224, RZ, RZ, R143 ;  /* 0x000000ffffe07224 */ /* 0x000fe200078e008f */
[----:B------:R-:W-:-:S02]  /*5d10*/  FSEL R19, R19, R14, !P5 ;  /* 0x0000000e13137208 */ /* 0x000fc40006800000 */
[----:B------:R-:W-:Y:S01]  /*5d20*/  FSEL R23, RZ, -23, P5 ;  /* 0xc1b80000ff177808 */ /* 0x000fe20002800000 */
[----:B------:R-:W-:Y:S01]  /*5d30*/  @P6 FMUL R211, R211, 0.25 ;  /* 0x3e800000d3d36820 */ /* 0x000fe20000400000 */
[----:B------:R-:W-:Y:S01]  /*5d40*/  FSETP.GEU.AND P5, PT, |R184|, 1.175494350822287508e-38, PT ;  /* 0x00800000b800780b */ /* 0x000fe20003fae200 */
[----:B------:R-:W-:Y:S02]  /*5d50*/  @P6 FMUL R213, R213, 0.25 ;  /* 0x3e800000d5d56820 */ /* 0x000fe40000400000 */
[----:B------:R-:W-:Y:S02]  /*5d60*/  @P6 FMUL R215, R215, 0.25 ;  /* 0x3e800000d7d76820 */ /* 0x000fe40000400000 */
[----:B------:R-:W-:Y:S02]  /*5d70*/  @P6 FMUL R217, R217, 0.25 ;  /* 0x3e800000d9d96820 */ /* 0x000fe40000400000 */
[----:B------:R-:W-:Y:S02]  /*5d80*/  @P6 FMUL R210, R210, 0.25 ;  /* 0x3e800000d2d26820 */ /* 0x000fe40000400000 */
[----:B------:R-:W-:-:S02]  /*5d90*/  @P6 FMUL R212, R212, 0.25 ;  /* 0x3e800000d4d46820 */ /* 0x000fc40000400000 */
[----:B------:R-:W-:Y:S02]  /*5da0*/  @P6 FMUL R214, R214, 0.25 ;  /* 0x3e800000d6d66820 */ /* 0x000fe40000400000 */
[----:B------:R-:W-:Y:S01]  /*5db0*/  @P6 FMUL R216, R216, 0.25 ;  /* 0x3e800000d8d86820 */ /* 0x000fe20000400000 */
[----:B------:R-:W-:Y:S01]  /*5dc0*/  FSEL R205, RZ, -23, P2 ;  /* 0xc1b80000ffcd7808 */ /* 0x000fe20001000000 */
[----:B------:R-:W-:Y:S01]  /*5dd0*/  IMAD.MOV.U32 R221, RZ, RZ, R92 ;  /* 0x000000ffffdd7224 */ /* 0x000fe200078e005c */
[----:B------:R-:W-:Y:S01]  /*5de0*/  MOV R220, R93 ;  /* 0x0000005d00dc7202 */ /* 0x000fe20000000f00 */
[----:B------:R-:W-:Y:S01]  /*5df0*/  IMAD.MOV.U32 R218, RZ, RZ, R96 ;  /* 0x000000ffffda7224 */ /* 0x000fe200078e0060 */
[----:B------:R-:W-:Y:S02]  /*5e00*/  MOV R219, R97 ;  /* 0x0000006100db7202 */ /* 0x000fe40000000f00 */
[----:B------:R-:W-:Y:S01]  /*5e10*/  FSETP.GEU.AND P2, PT, R224, 1.175494350822287508e-38, PT ;  /* 0x00800000e000780b */ /* 0x000fe20003f4e000 */
[----:B------:R-:W-:-:S02]  /*5e20*/  @!P5 FMUL R211, R211, 16777216 ;  /* 0x4b800000d3d3d820 */ /* 0x000fc40000400000 */
[----:B------:R-:W-:Y:S02]  /*5e30*/  @!P5 FMUL R213, R213, 16777216 ;  /* 0x4b800000d5d5d820 */ /* 0x000fe40000400000 */
[----:B------:R-:W-:Y:S02]  /*5e40*/  @!P5 FMUL R215, R215, 16777216 ;  /* 0x4b800000d7d7d820 */ /* 0x000fe40000400000 */
[----:B------:R-:W-:Y:S02]  /*5e50*/  @!P5 FMUL R217, R217, 16777216 ;  /* 0x4b800000d9d9d820 */ /* 0x000fe40000400000 */
[----:B------:R-:W-:Y:S02]  /*5e60*/  @!P5 FMUL R210, R210, 16777216 ;  /* 0x4b800000d2d2d820 */ /* 0x000fe40000400000 */
[----:B------:R-:W-:Y:S02]  /*5e70*/  @!P5 FMUL R212, R212, 16777216 ;  /* 0x4b800000d4d4d820 */ /* 0x000fe40000400000 */
[----:B------:R-:W-:-:S02]  /*5e80*/  @!P5 FMUL R214, R214, 16777216 ;  /* 0x4b800000d6d6d820 */ /* 0x000fc40000400000 */
[----:B------:R-:W-:Y:S01]  /*5e90*/  @!P5 FMUL R216, R216, 16777216 ;  /* 0x4b800000d8d8d820 */ /* 0x000fe20000400000 */
[----:B------:R-:W0:Y:S01]  /*5ea0*/  S2R R68, SR_TID.X ;  /* 0x0000000000447919 */ /* 0x000e220000002100 */
[C---:B------:R-:W-:Y:S01]  /*5eb0*/  FMUL R21, R226.reuse, 8388608 ;  /* 0x4b000000e2157820 */ /* 0x040fe20000400000 */
[----:B------:R-:W-:Y:S01]  /*5ec0*/  FSETP.GEU.AND P3, PT, R226, 1.175494350822287508e-38, PT ;  /* 0x00800000e200780b */ /* 0x000fe20003f6e000 */
[C---:B------:R-:W-:Y:S01]  /*5ed0*/  FMUL R20, R227.reuse, 8388608 ;  /* 0x4b000000e3147820 */ /* 0x040fe20000400000 */
[----:B------:R-:W-:-:S04]  /*5ee0*/  FSETP.GEU.AND P4, PT, R227, 1.175494350822287508e-38, PT ;  /* 0x00800000e300780b */ /* 0x000fc80003f8e000 */
[----:B------:R-:W-:Y:S01]  /*5ef0*/  FSEL R20, R20, R227, !P4 ;  /* 0x000000e314147208 */ /* 0x000fe20006000000 */
[----:B------:R-:W-:Y:S02]  /*5f00*/  FMUL R24, R207, 8388608 ;  /* 0x4b000000cf187820 */ /* 0x000fe40000400000 */
[----:B------:R-:W-:Y:S01]  /*5f10*/  IMAD.MOV.U32 R185, RZ, RZ, c[0x0][0x1c8] ;  /* 0x00007200ffb97624 */ /* 0x000fe200078e00ff */
[----:B0-----:R-:W-:-:S04]  /*5f20*/  SHF.R.U32.HI R68, RZ, 0x6, R68 ;  /* 0x00000006ff447819 */ /* 0x001fc80000011644 */
[----:B------:R-:W-:-:S05]  /*5f30*/  SGXT.U32 R68, R68, 0x2 ;  /* 0x000000024444781a */ /* 0x000fca0000000000 */
[----:B------:R-:W-:-:S04]  /*5f40*/  IMAD R26, R68, c[0x0][0x1c8], RZ ;  /* 0x00007200441a7a24 */ /* 0x000fc800078e02ff */
[----:B------:R-:W-:Y:S02]  /*5f50*/  IMAD R28, R185, 0x4, R26 ;  /* 0x00000004b91c7824 */ /* 0x000fe400078e021a */
[----:B--2---:R-:W-:-:S05]  /*5f60*/  IMAD R17, R236, c[0x0][0x1c4], RZ ;  /* 0x00007100ec117a24 */ /* 0x004fca00078e02ff */
[C---:B------:R-:W-:Y:S01]  /*5f70*/  SHF.L.U32 R18, R17.reuse, 0x1, RZ ;  /* 0x0000000111127819 */ /* 0x040fe200000006ff */
[----:B------:R-:W-:Y:S01]  /*5f80*/  IMAD.HI R17, R17, 0x2, RZ ;  /* 0x0000000211117827 */ /* 0x000fe200078e02ff */
[----:B------:R-:W-:Y:S02]  /*5f90*/  BAR.SYNC.DEFER_BLOCKING 0x0 ;  /* 0x0000000000007b1d */ /* 0x000fe40000010000 */
[----:B------:R-:W-:-:S04]  /*5fa0*/  IADD3 R3, P0, P1, R18, c[0x0][0x178], R3 ;  /* 0x00005e0012037a10 */ /* 0x000fc8000791e003 */
[----:B------:R-:W-:Y:S02]  /*5fb0*/  IADD3.X R2, R17, c[0x0][0x17c], R2, P0, P1 ;  /* 0x00005f0011027a10 */ /* 0x000fe400007e2402 */
[----:B------:R-:W-:Y:S01]  /*5fc0*/  FSETP.GEU.AND P1, PT, R13, 1.175494350822287508e-38, PT ;  /* 0x008000000d00780b */ /* 0x000fe20003f2e000 */
[----:B------:R-:W-:-:S03]  /*5fd0*/  FMUL R17, R184, 8388608 ;  /* 0x4b000000b8117820 */ /* 0x000fc60000400000 */
[----:B------:R-:W-:Y:S02]  /*5fe0*/  FSEL R15, R16, R13, !P1 ;  /* 0x0000000d100f7208 */ /* 0x000fe40004800000 */
[----:B------:R-:W-:Y:S02]  /*5ff0*/  FSEL R204, RZ, -23, P1 ;  /* 0xc1b80000ffcc7808 */ /* 0x000fe40000800000 */
[----:B------:R-:W-:-:S04]  /*6000*/  FSETP.GEU.AND P1, PT, R184, 1.175494350822287508e-38, PT ;  /* 0x00800000b800780b */ /* 0x000fc80003f2e000 */
[----:B------:R-:W-:Y:S01]  /*6010*/  FSEL R16, R17, R184, !P1 ;  /* 0x000000b811107208 */ /* 0x000fe20004800000 */
[----:B------:R-:W-:Y:S01]  /*6020*/  @P6 FMUL R184, R184, 0.25 ;  /* 0x3e800000b8b86820 */ /* 0x000fe20000400000 */
[C---:B------:R-:W-:Y:S01]  /*6030*/  FSETP.GT.AND P6, PT, |R224|.reuse, 8.50705917302346158658e+37, PT ;  /* 0x7e800000e000780b */ /* 0x040fe20003fc4200 */
[----:B------:R-:W-:Y:S02]  /*6040*/  FMUL R17, R224, 8388608 ;  /* 0x4b000000e0117820 */ /* 0x000fe40000400000 */
[----:B------:R-:W-:Y:S01]  /*6050*/  @!P5 FMUL R184, R184, 16777216 ;  /* 0x4b800000b8b8d820 */ /* 0x000fe20000400000 */
[----:B------:R-:W-:Y:S02]  /*6060*/  FSETP.GEU.AND P5, PT, |R224|, 1.175494350822287508e-38, PT ;  /* 0x00800000e000780b */ /* 0x000fe40003fae200 */
[----:B------:R-:W-:-:S07]  /*6070*/  FSEL R17, R17, R224, !P2 ;  /* 0x000000e011117208 */ /* 0x000fce0005000000 */
[----:B------:R-:W-:Y:S02]  /*6080*/  @P6 FMUL R219, R219, 0.25 ;  /* 0x3e800000dbdb6820 */ /* 0x000fe40000400000 */
[----:B------:R-:W-:Y:S02]  /*6090*/  @P6 FMUL R218, R218, 0.25 ;  /* 0x3e800000dada6820 */ /* 0x000fe40000400000 */
[----:B------:R-:W-:Y:S02]  /*60a0*/  @P6 FMUL R220, R220, 0.25 ;  /* 0x3e800000dcdc6820 */ /* 0x000fe40000400000 */
[----:B------:R-:W-:Y:S02]  /*60b0*/  @P6 FMUL R221, R221, 0.25 ;  /* 0x3e800000dddd6820 */ /* 0x000fe40000400000 */
[----:B------:R-:W-:Y:S02]  /*60c0*/  @P6 FMUL R117, R117, 0.25 ;  /* 0x3e80000075756820 */ /* 0x000fe40000400000 */
[----:B------:R-:W-:-:S02]  /*60d0*/  @P6 FMUL R116, R116, 0.25 ;  /* 0x3e80000074746820 */ /* 0x000fc40000400000 */
[----:B------:R-:W-:Y:S02]  /*60e0*/  @P6 FMUL R113, R113, 0.25 ;  /* 0x3e80000071716820 */ /* 0x000fe40000400000 */
[----:B------:R-:W-:Y:S02]  /*60f0*/  @P6 FMUL R224, R224, 0.25 ;  /* 0x3e800000e0e06820 */ /* 0x000fe40000400000 */
[----:B------:R-:W-:Y:S01]  /*6100*/  @P6 FMUL R112, R112, 0.25 ;  /* 0x3e80000070706820 */ /* 0x000fe20000400000 */
[----:B------:R-:W-:Y:S01]  /*6110*/  FSETP.GT.AND P6, PT, |R226|, 8.50705917302346158658e+37, PT ;  /* 0x7e800000e200780b */ /* 0x000fe20003fc4200 */
[----:B------:R-:W-:Y:S01]  /*6120*/  @!P5 FMUL R219, R219, 16777216 ;  /* 0x4b800000dbdbd820 */ /* 0x000fe20000400000 */
[----:B------:R-:W-:Y:S01]  /*6130*/  FSEL R18, R21, R226, !P3 ;  /* 0x000000e215127208 */ /* 0x000fe20005800000 */
[----:B------:R-:W-:Y:S02]  /*6140*/  @!P5 FMUL R218, R218, 16777216 ;  /* 0x4b800000dadad820 */ /* 0x000fe40000400000 */
[----:B------:R-:W-:-:S02]  /*6150*/  @!P5 FMUL R220, R220, 16777216 ;  /* 0x4b800000dcdcd820 */ /* 0x000fc40000400000 */
[----:B------:R-:W-:Y:S02]  /*6160*/  @!P5 FMUL R221, R221, 16777216 ;  /* 0x4b800000ddddd820 */ /* 0x000fe40000400000 */
[----:B------:R-:W-:Y:S02]  /*6170*/  @!P5 FMUL R117, R117, 16777216 ;  /* 0x4b8000007575d820 */ /* 0x000fe40000400000 */
[----:B------:R-:W-:Y:S02]  /*6180*/  @!P5 FMUL R116, R116, 16777216 ;  /* 0x4b8000007474d820 */ /* 0x000fe40000400000 */
[----:B------:R-:W-:Y:S02]  /*6190*/  @!P5 FMUL R113, R113, 16777216 ;  /* 0x4b8000007171d820 */ /* 0x000fe40000400000 */
[----:B------:R-:W-:Y:S02]  /*61a0*/  @!P5 FMUL R224, R224, 16777216 ;  /* 0x4b800000e0e0d820 */ /* 0x000fe40000400000 */
[----:B------:R-:W-:Y:S01]  /*61b0*/  @!P5 FMUL R112, R112, 16777216 ;  /* 0x4b8000007070d820 */ /* 0x000fe20000400000 */
[----:B------:R-:W-:Y:S01]  /*61c0*/  FSETP.GEU.AND P5, PT, |R226|, 1.175494350822287508e-38, PT ;  /* 0x00800000e200780b */ /* 0x000fe20003fae200 */
[----:B------:R-:W-:-:S02]  /*61d0*/  @P6 FMUL R111, R111, 0.25 ;  /* 0x3e8000006f6f6820 */ /* 0x000fc40000400000 */
[----:B------:R-:W-:Y:S02]  /*61e0*/  @P6 FMUL R110, R110, 0.25 ;  /* 0x3e8000006e6e6820 */ /* 0x000fe40000400000 */
[----:B------:R-:W-:Y:S02]  /*61f0*/  @P6 FMUL R91, R91, 0.25 ;  /* 0x3e8000005b5b6820 */ /* 0x000fe40000400000 */
[----:B------:R-:W-:Y:S02]  /*6200*/  @P6 FMUL R90, R90, 0.25 ;  /* 0x3e8000005a5a6820 */ /* 0x000fe40000400000 */
[----:B------:R-:W-:Y:S02]  /*6210*/  @P6 FMUL R87, R87, 0.25 ;  /* 0x3e80000057576820 */ /* 0x000fe40000400000 */
[----:B------:R-:W-:Y:S02]  /*6220*/  @P6 FMUL R86, R86, 0.25 ;  /* 0x3e80000056566820 */ /* 0x000fe40000400000 */
[----:B------:R-:W-:-:S02]  /*6230*/  @P6 FMUL R103, R103, 0.25 ;  /* 0x3e80000067676820 */ /* 0x000fc40000400000 */
[----:B------:R-:W-:Y:S02]  /*6240*/  @P6 FMUL R226, R226, 0.25 ;  /* 0x3e800000e2e26820 */ /* 0x000fe40000400000 */
[----:B------:R-:W-:Y:S01]  /*6250*/  @P6 FMUL R102, R102, 0.25 ;  /* 0x3e80000066666820 */ /* 0x000fe20000400000 */
[----:B------:R-:W-:Y:S01]  /*6260*/  FSETP.GT.AND P6, PT, |R227|, 8.50705917302346158658e+37, PT ;  /* 0x7e800000e300780b */ /* 0x000fe20003fc4200 */
[----:B------:R-:W-:Y:S02]  /*6270*/  @!P5 FMUL R111, R111, 16777216 ;  /* 0x4b8000006f6fd820 */ /* 0x000fe40000400000 */
[----:B------:R-:W-:Y:S02]  /*6280*/  @!P5 FMUL R110, R110, 16777216 ;  /* 0x4b8000006e6ed820 */ /* 0x000fe40000400000 */
[----:B------:R-:W-:Y:S02]  /*6290*/  @!P5 FMUL R91, R91, 16777216 ;  /* 0x4b8000005b5bd820 */ /* 0x000fe40000400000 */
[----:B------:R-:W-:-:S02]  /*62a0*/  @!P5 FMUL R90, R90, 16777216 ;  /* 0x4b8000005a5ad820 */ /* 0x000fc40000400000 */
        /* <DEDUP_REMOVED lines=15> */
[C---:B------:R-:W-:Y:S02]  /*63a0*/  FSETP.GT.AND P6, PT, |R207|.reuse, 8.50705917302346158658e+37, PT ;  /* 0x7e800000cf00780b */ /* 0x040fe40003fc4200 */
[----:B------:R-:W-:Y:S01]  /*63b0*/  FSETP.GEU.AND P0, PT, R207, 1.175494350822287508e-38, PT ;  /* 0x00800000cf00780b */ /* 0x000fe20003f0e000 */
[----:B------:R-:W-:Y:S02]  /*63c0*/  @!P5 FMUL R109, R109, 16777216 ;  /* 0x4b8000006d6dd820 */ /* 0x000fe40000400000 */
[----:B------:R-:W-:Y:S01]  /*63d0*/  @!P5 FMUL R108, R108, 16777216 ;  /* 0x4b8000006c6cd820 */ /* 0x000fe20000400000 */
[----:B------:R-:W-:Y:S01]  /*63e0*/  FSEL R21, R24, R207, !P0 ;  /* 0x000000cf18157208 */ /* 0x000fe20004000000 */
        /* <DEDUP_REMOVED lines=17> */
[----:B------:R-:W-:-:S04]  /*6500*/  LEA R24, P6, R26, R3, 0x1 ;  /* 0x000000031a187211 */ /* 0x000fc800078c08ff */
[----:B------:R-:W-:Y:S02]  /*6510*/  LEA.HI.X.SX32 R25, R26, R2, 0x1, P6 ;  /* 0x000000021a197211 */ /* 0x000fe400030f0eff */
[CC--:B------:R-:W-:Y:S02]  /*6520*/  LEA R150, P6, R28.reuse, R3.reuse, 0x1 ;  /* 0x000000031c967211 */ /* 0x0c0fe400078c08ff */
[C---:B------:R-:W-:Y:S02]  /*6530*/  LEA R26, R185.reuse, R28, 0x2 ;  /* 0x0000001cb91a7211 */ /* 0x040fe400078e10ff */
[----:B------:R-:W-:Y:S02]  /*6540*/  LEA.HI.X.SX32 R151, R28, R2, 0x1, P6 ;  /* 0x000000021c977211 */ /* 0x000fe400030f0eff */
[----:B------:R-:W-:Y:S01]  /*6550*/  LEA R160, P6, R26, R3, 0x1 ;  /* 0x000000031aa07211 */ /* 0x000fe200078c08ff */
[----:B------:R-:W-:-:S03]  /*6560*/  IMAD R28, R185, 0x4, R26 ;  /* 0x00000004b91c7824 */ /* 0x000fc600078e021a */
        /* <DEDUP_REMOVED lines=129> */
[-C--:B------:R-:W-:Y:S02]  /*6d80*/  LEA.HI.X.SX32 R33, R30, R2.reuse, 0x1, P6 ;  /* 0x000000021e217211 */ /* 0x080fe400030f0eff */
[C---:B------:R-:W-:Y:S01]  /*6d90*/  LEA R30, P6, R26.reuse, R3, 0x1 ;  /* 0x000000031a1e7211 */ /* 0x040fe200078c08ff */
[----:B------:R-:W-:Y:S01]  /*6da0*/  IMAD R74, R185, 0x4, R26 ;  /* 0x00000004b94a7824 */ /* 0x000fe200078e021a */
[----:B------:R-:W0:Y:S02]  /*6db0*/  S2R R208, SR_TID.X ;  /* 0x0000000000d07919 */ /* 0x000e240000002100 */
[----:B------:R-:W-:-:S02]  /*6dc0*/  LEA.HI.X.SX32 R31, R26, R2, 0x1, P6 ;  /* 0x000000021a1f7211 */ /* 0x000fc400030f0eff */
[CC--:B------:R-:W-:Y:S02]  /*6dd0*/  LEA R26, P6, R74.reuse, R3.reuse, 0x1 ;  /* 0x000000034a1a7211 */ /* 0x0c0fe400078c08ff */
[C---:B------:R-:W-:Y:S02]  /*6de0*/  LEA R78, R185.reuse, R74, 0x2 ;  /* 0x0000004ab94e7211 */ /* 0x040fe400078e10ff */
[----:B------:R-:W-:Y:S02]  /*6df0*/  LEA.HI.X.SX32 R27, R74, R2, 0x1, P6 ;  /* 0x000000024a1b7211 */ /* 0x000fe400030f0eff */
[----:B------:R-:W-:Y:S01]  /*6e00*/  LEA R118, P6, R78, R3, 0x1 ;  /* 0x000000034e767211 */ /* 0x000fe200078c08ff */
[----:B------:R-:W-:-:S03]  /*6e10*/  IMAD R74, R185, 0x4, R78 ;  /* 0x00000004b94a7824 */ /* 0x000fc600078e024e */
[----:B------:R-:W-:Y:S02]  /*6e20*/  LEA.HI.X.SX32 R119, R78, R2, 0x1, P6 ;  /* 0x000000024e777211 */ /* 0x000fe400030f0eff */
[CC--:B------:R-:W-:Y:S02]  /*6e30*/  LEA R98, P6, R74.reuse, R3.reuse, 0x1 ;  /* 0x000000034a627211 */ /* 0x0c0fe400078c08ff */
[C---:B------:R-:W-:Y:S01]  /*6e40*/  LEA R78, R185.reuse, R74, 0x2 ;  /* 0x0000004ab94e7211 */ /* 0x040fe200078e10ff */
[----:B------:R-:W1:Y:S01]  /*6e50*/  S2R R198, SR_TID.X ;  /* 0x0000000000c67919 */ /* 0x000e620000002100 */
[----:B------:R-:W-:Y:S02]  /*6e60*/  LEA.HI.X.SX32 R99, R74, R2, 0x1, P6 ;  /* 0x000000024a637211 */ /* 0x000fe400030f0eff */
[----:B------:R-:W-:Y:S01]  /*6e70*/  LEA R94, P6, R78, R3, 0x1 ;  /* 0x000000034e5e7211 */ /* 0x000fe200078c08ff */
[----:B------:R-:W-:-:S03]  /*6e80*/  IMAD R74, R185, 0x4, R78 ;  /* 0x00000004b94a7824 */ /* 0x000fc600078e024e */
[-C--:B------:R-:W-:Y:S01]  /*6e90*/  LEA.HI.X.SX32 R95, R78, R2.reuse, 0x1, P6 ;  /* 0x000000024e5f7211 */ /* 0x080fe200030f0eff */
[C---:B------:R-:W-:Y:S01]  /*6ea0*/  IMAD R186, R185.reuse, 0x4, R74 ;  /* 0x00000004b9ba7824 */ /* 0x040fe200078e024a */
[----:B------:R-:W-:Y:S01]  /*6eb0*/  LEA R82, P6, R74, R3, 0x1 ;  /* 0x000000034a527211 */ /* 0x000fe200078c08ff */
[----:B------:R-:W2:Y:S01]  /*6ec0*/  S2R R203, SR_TID.X ;  /* 0x0000000000cb7919 */ /* 0x000ea20000002100 */
[----:B0-----:R-:W-:Y:S01]  /*6ed0*/  SHF.L.U32 R189, R208, 0x4, RZ ;  /* 0x00000004d0bd7819 */ /* 0x001fe200000006ff */
[----:B------:R-:W-:Y:S01]  /*6ee0*/  IMAD R188, R185, 0x4, R186 ;  /* 0x00000004b9bc7824 */ /* 0x000fe200078e02ba */
[----:B------:R-:W-:Y:S02]  /*6ef0*/  LEA.HI.X.SX32 R83, R74, R2, 0x1, P6 ;  /* 0x000000024a537211 */ /* 0x000fe400030f0eff */
[----:B------:R-:W-:Y:S02]  /*6f00*/  SHF.R.U32.HI R202, RZ, 0x1, R208 ;  /* 0x00000001ffca7819 */ /* 0x000fe400000116d0 */
[----:B------:R-:W-:-:S02]  /*6f10*/  SHF.L.U32 R235, R208, 0x2, RZ ;  /* 0x00000002d0eb7819 */ /* 0x000fc400000006ff */
[-C--:B------:R-:W-:Y:S02]  /*6f20*/  LEA R78, P6, R186, R3.reuse, 0x1 ;  /* 0x00000003ba4e7211 */ /* 0x080fe400078c08ff */
[----:B------:R-:W-:Y:S02]  /*6f30*/  LOP3.LUT R75, R189, 0x70, RZ, 0xc0, !PT ;  /* 0x00000070bd4b7812 */ /* 0x000fe400078ec0ff */
[----:B------:R-:W-:Y:S02]  /*6f40*/  LOP3.LUT R190, R202, 0xc, RZ, 0xc0, !PT ;  /* 0x0000000ccabe7812 */ /* 0x000fe400078ec0ff */
[----:B------:R-:W-:Y:S02]  /*6f50*/  LOP3.LUT R187, R235, 0x80, RZ, 0xc0, !PT ;  /* 0x00000080ebbb7812 */ /* 0x000fe400078ec0ff */
[----:B------:R-:W-:Y:S01]  /*6f60*/  LEA.HI.X.SX32 R79, R186, R2, 0x1, P6 ;  /* 0x00000002ba4f7211 */ /* 0x000fe200030f0eff */
[----:B------:R-:W-:Y:S01]  /*6f70*/  @!P5 FMUL R67, R67, 16777216 ;  /* 0x4b8000004343d820 */ /* 0x000fe20000400000 */
[----:B------:R-:W-:Y:S01]  /*6f80*/  LEA R74, P6, R188, R3, 0x1 ;  /* 0x00000003bc4a7211 */ /* 0x000fe200078c08ff */
[----:B------:R-:W-:Y:S01]  /*6f90*/  @!P5 FMUL R66, R66, 16777216 ;  /* 0x4b8000004242d820 */ /* 0x000fe20000400000 */
[----:B------:R-:W-:Y:S01]  /*6fa0*/  LEA R186, R185, R188, 0x2 ;  /* 0x000000bcb9ba7211 */ /* 0x000fe200078e10ff */
[----:B------:R-:W-:-:S02]  /*6fb0*/  @!P5 FMUL R63, R63, 16777216 ;  /* 0x4b8000003f3fd820 */ /* 0x000fc40000400000 */
[----:B------:R-:W-:Y:S02]  /*6fc0*/  @!P5 FMUL R62, R62, 16777216 ;  /* 0x4b8000003e3ed820 */ /* 0x000fe40000400000 */
[----:B------:R-:W-:Y:S02]  /*6fd0*/  @!P5 FMUL R59, R59, 16777216 ;  /* 0x4b8000003b3bd820 */ /* 0x000fe40000400000 */
[----:B------:R-:W-:Y:S02]  /*6fe0*/  @!P5 FMUL R58, R58, 16777216 ;  /* 0x4b8000003a3ad820 */ /* 0x000fe40000400000 */
[----:B------:R-:W-:Y:S02]  /*6ff0*/  @!P5 FMUL R107, R107, 16777216 ;  /* 0x4b8000006b6bd820 */ /* 0x000fe40000400000 */
[----:B------:R-:W-:Y:S02]  /*7000*/  @!P5 FMUL R106, R106, 16777216 ;  /* 0x4b8000006a6ad820 */ /* 0x000fe40000400000 */
[----:B------:R-:W-:Y:S01]  /*7010*/  @!P5 FMUL R207, R207, 16777216 ;  /* 0x4b800000cfcfd820 */ /* 0x000fe20000400000 */
[----:B------:R-:W-:-:S02]  /*7020*/  ISETP.GE.U32.AND P5, PT, R0, 0x40, PT ;  /* 0x000000400000780c */ /* 0x000fc40003fa6070 */
[----:B------:R-:W-:Y:S02]  /*7030*/  IADD3 R0, R190, R75, R187 ;  /* 0x0000004bbe007210 */ /* 0x000fe40007ffe0bb */
[-C--:B------:R-:W-:Y:S01]  /*7040*/  LEA.HI.X.SX32 R75, R188, R2.reuse, 0x1, P6 ;  /* 0x00000002bc4b7211 */ /* 0x080fe200030f0eff */
[----:B------:R-:W-:Y:S01]  /*7050*/  IMAD R188, R185, 0x4, R186 ;  /* 0x00000004b9bc7824 */ /* 0x000fe200078e02ba */
[-C--:B------:R-:W-:Y:S02]  /*7060*/  LEA R200, P6, R186, R3.reuse, 0x1 ;  /* 0x00000003bac87211 */ /* 0x080fe400078c08ff */
[----:B-1----:R-:W-:Y:S02]  /*7070*/  LOP3.LUT R191, R198, 0xe0, RZ, 0xc0, !PT ;  /* 0x000000e0c6bf7812 */ /* 0x002fe400078ec0ff */
[----:B------:R-:W-:Y:S02]  /*7080*/  LEA.HI.X.SX32 R201, R186, R2, 0x1, P6 ;  /* 0x00000002bac97211 */ /* 0x000fe400030f0eff */
[----:B------:R-:W-:-:S02]  /*7090*/  LEA R198, P6, R188, R3, 0x1 ;  /* 0x00000003bcc67211 */ /* 0x000fc400078c08ff */
[C---:B------:R-:W-:Y:S02]  /*70a0*/  LEA R186, R185.reuse, R188, 0x2 ;  /* 0x000000bcb9ba7211 */ /* 0x040fe400078e10ff */
[----:B------:R-:W-:Y:S02]  /*70b0*/  LEA.HI.X.SX32 R199, R188, R2, 0x1, P6 ;  /* 0x00000002bcc77211 */ /* 0x000fe400030f0eff */
[----:B------:R-:W-:Y:S02]  /*70c0*/  LEA R196, P6, R186, R3, 0x1 ;  /* 0x00000003bac47211 */ /* 0x000fe400078c08ff */
[----:B------:R-:W-:Y:S02]  /*70d0*/  LEA R188, R185, R186, 0x2 ;  /* 0x000000bab9bc7211 */ /* 0x000fe400078e10ff */
[----:B------:R-:W-:Y:S01]  /*70e0*/  SHF.R.S32.HI R187, RZ, 0x4, R208 ;  /* 0x00000004ffbb7819 */ /* 0x000fe200000114d0 */
[----:B--2---:R-:W-:Y:S01]  /*70f0*/  IMAD.SHL.U32 R192, R203, 0x8, RZ ;  /* 0x00000008cbc07824 */ /* 0x004fe200078e00ff */
[----:B------:R-:W-:-:S02]  /*7100*/  LOP3.LUT R206, R235, 0x38, RZ, 0xc0, !PT ;  /* 0x00000038ebce7812 */ /* 0x000fc400078ec0ff */
[----:B------:R-:W-:Y:S01]  /*7110*/  LEA.HI.X.SX32 R197, R186, R2, 0x1, P6 ;  /* 0x00000002bac57211 */ /* 0x000fe200030f0eff */
[----:B------:R-:W-:Y:S01]  /*7120*/  IMAD R186, R185, 0x4, R188 ;  /* 0x00000004b9ba7824 */ /* 0x000fe200078e02bc */
[----:B------:R-:W-:Y:S02]  /*7130*/  SGXT R187, R187, 0x1 ;  /* 0x00000001bbbb781a */ /* 0x000fe40000000200 */
[----:B------:R-:W-:Y:S02]  /*7140*/  LOP3.LUT R189, R189, 0x30, RZ, 0xc0, !PT ;  /* 0x00000030bdbd7812 */ /* 0x000fe400078ec0ff */
[----:B------:R-:W-:Y:S01]  /*7150*/  LEA R194, P6, R188, R3, 0x1 ;  /* 0x00000003bcc27211 */ /* 0x000fe200078c08ff */
[----:B------:R-:W-:Y:S01]  /*7160*/  IMAD R206, R191, 0x20, R206 ;  /* 0x00000020bfce7824 */ /* 0x000fe200078e02ce */
[----:B------:R-:W-:Y:S02]  /*7170*/  LOP3.LUT R187, R187, 0x2040, RZ, 0xc0, !PT ;  /* 0x00002040bbbb7812 */ /* 0x000fe400078ec0ff */
[----:B------:R-:W-:-:S02]  /*7180*/  SHF.L.U32 R191, R203, 0x6, RZ ;  /* 0x00000006cbbf7819 */ /* 0x000fc400000006ff */
[----:B------:R-:W-:Y:S02]  /*7190*/  LOP3.LUT R189, R189, 0x380, R192, 0xf8, !PT ;  /* 0x00000380bdbd7812 */ /* 0x000fe400078ef8c0 */
[----:B------:R-:W-:Y:S02]  /*71a0*/  LEA.HI.X.SX32 R195, R188, R2, 0x1, P6 ;  /* 0x00000002bcc37211 */ /* 0x000fe400030f0eff */
[----:B------:R-:W-:Y:S02]  /*71b0*/  LEA R192, P6, R186, R3, 0x1 ;  /* 0x00000003bac07211 */ /* 0x000fe400078c08ff */
[----:B------:R-:W-:Y:S01]  /*71c0*/  LEA R188, R185, R186, 0x2 ;  /* 0x000000bab9bc7211 */ /* 0x000fe200078e10ff */
[----:B------:R0:W1:Y:S01]  /*71d0*/  MUFU.RCP R209, R184 ;  /* 0x000000b800d17308 */ /* 0x0000620000001000 */
[----:B------:R-:W-:Y:S02]  /*71e0*/  LOP3.LUT R203, R187, 0x40, R191, 0x78, !PT ;  /* 0x00000040bbcb7812 */ /* 0x000fe400078e78bf */
[----:B------:R-:W-:-:S02]  /*71f0*/  SHF.R.S32.HI R191, RZ, 0x3, R208 ;  /* 0x00000003ffbf7819 */ /* 0x000fc400000114d0 */
[-C--:B------:R-:W-:Y:S02]  /*7200*/  LEA.HI.X.SX32 R193, R186, R2.reuse, 0x1, P6 ;  /* 0x00000002bac17211 */ /* 0x080fe400030f0eff */
[CC--:B------:R-:W-:Y:S01]  /*7210*/  LEA R190, P6, R188.reuse, R3.reuse, 0x1 ;  /* 0x00000003bcbe7211 */ /* 0x0c0fe200078c08ff */
[----:B0-----:R-:W-:Y:S01]  /*7220*/  IMAD R184, R185, 0x4, R188 ;  /* 0x00000004b9b87824 */ /* 0x001fe200078e02bc */
[----:B------:R-:W-:Y:S02]  /*7230*/  SGXT R186, R191, 0x1 ;  /* 0x00000001bfba781a */ /* 0x000fe40000000200 */
[----:B------:R-:W-:Y:S02]  /*7240*/  SHF.R.S32.HI R187, RZ, 0x2, R208 ;  /* 0x00000002ffbb7819 */ /* 0x000fe400000114d0 */
[----:B------:R-:W-:Y:S02]  /*7250*/  LEA.HI.X.SX32 R191, R188, R2, 0x1, P6 ;  /* 0x00000002bcbf7211 */ /* 0x000fe400030f0eff */
[----:B------:R-:W-:-:S02]  /*7260*/  LEA R188, P6, R184, R3, 0x1 ;  /* 0x00000003b8bc7211 */ /* 0x000fc400078c08ff */
[----:B------:R-:W-:Y:S02]  /*7270*/  LEA R208, R185, R184, 0x2 ;  /* 0x000000b8b9d07211 */ /* 0x000fe400078e10ff */
[----:B------:R-:W-:Y:S02]  /*7280*/  LOP3.LUT R228, R189, 0x4008, R186, 0xf8, !PT ;  /* 0x00004008bde47812 */ /* 0x000fe400078ef8ba */
[----:B------:R-:W-:Y:S01]  /*7290*/  SGXT R187, R187, 0x1 ;  /* 0x00000001bbbb781a */ /* 0x000fe20000000200 */
[----:B------:R-:W-:Y:S01]  /*72a0*/  IMAD R222, R185, 0x4, R208 ;  /* 0x00000004b9de7824 */ /* 0x000fe200078e02d0 */
[----:B------:R-:W-:Y:S02]  /*72b0*/  LEA.HI.X.SX32 R189, R184, R2, 0x1, P6 ;  /* 0x00000002b8bd7211 */ /* 0x000fe400030f0eff */
[----:B------:R-:W-:Y:S01]  /*72c0*/  LEA R186, P6, R208, R3, 0x1 ;  /* 0x00000003d0ba7211 */ /* 0x000fe200078c08ff */
[----:B------:R-:W0:Y:S01]  /*72d0*/  MUFU.RCP R224, R224 ;  /* 0x000000e000e07308 */ /* 0x000e220000001000 */
[----:B------:R-:W-:-:S02]  /*72e0*/  LOP3.LUT R223, R187, 0x2040, RZ, 0xc0, !PT ;  /* 0x00002040bbdf7812 */ /* 0x000fc400078ec0ff */
[-C--:B------:R-:W-:Y:S02]  /*72f0*/  LEA.HI.X.SX32 R187, R208, R2.reuse, 0x1, P6 ;  /* 0x00000002d0bb7211 */ /* 0x080fe400030f0eff */
[----:B------:R-:W-:Y:S01]  /*7300*/  IADD3 R206, R206, R203, RZ ;  /* 0x000000cbcece7210 */ /* 0x000fe20007ffe0ff */
[----:B------:R-:W-:Y:S01]  /*7310*/  IMAD R203, R185, 0x4, R222 ;  /* 0x00000004b9cb7824 */ /* 0x000fe200078e02de */
[CC--:B------:R-:W-:Y:S01]  /*7320*/  LEA R184, P6, R222.reuse, R3.reuse, 0x1 ;  /* 0x00000003deb87211 */ /* 0x0c0fe200078c08ff */
[----:B------:R-:W2:Y:S01]  /*7330*/  MUFU.RCP R226, R226 ;  /* 0x000000e200e27308 */ /* 0x000ea20000001000 */
[----:B------:R-:W-:Y:S02]  /*7340*/  LOP3.LUT R223, R223, 0x40, R202, 0x78, !PT ;  /* 0x00000040dfdf7812 */ /* 0x000fe400078e78ca */
[----:B------:R-:W-:Y:S02]  /*7350*/  LEA.HI.X.SX32 R185, R222, R2, 0x1, P6 ;  /* 0x00000002deb97211 */ /* 0x000fe400030f0eff */
[----:B------:R-:W-:-:S02]  /*7360*/  LEA R202, P6, R203, R3, 0x1 ;  /* 0x00000003cbca7211 */ /* 0x000fc400078c08ff */
[----:B------:R-:W-:Y:S01]  /*7370*/  IADD3 R222, R15, -0x3f3504f3, RZ ;  /* 0xc0cafb0d0fde7810 */ /* 0x000fe20007ffe0ff */
[----:B------:R-:W3:Y:S01]  /*7380*/  MUFU.RCP R227, R227 ;  /* 0x000000e300e37308 */ /* 0x000ee20000001000 */
[----:B------:R-:W-:Y:S02]  /*7390*/  LOP3.LUT R3, R228, R223, RZ, 0xfc, !PT ;  /* 0x000000dfe4037212 */ /* 0x000fe400078efcff */
[----:B------:R-:W-:Y:S02]  /*73a0*/  IADD3 R223, R19, -0x3f3504f3, RZ ;  /* 0xc0cafb0d13df7810 */ /* 0x000fe40007ffe0ff */
[----:B------:R-:W-:-:S03]  /*73b0*/  LEA.HI.X.SX32 R203, R203, R2, 0x1, P6 ;  /* 0x00000002cbcb7211 */ /* 0x000fc600030f0eff */
[----:B------:R-:W4:Y:S01]  /*73c0*/  MUFU.RCP R207, R207 ;  /* 0x000000cf00cf7308 */ /* 0x000f220000001000 */
[----:B------:R-:W-:Y:S01]  /*73d0*/  LOP3.LUT R2, R222, 0xff800000, RZ, 0xc0, !PT ;  /* 0xff800000de027812 */ /* 0x000fe200078ec0ff */
[C---:B-1----:R-:W-:Y:S01]  /*73e0*/  FMUL R211, R209.reuse, R211 ;  /* 0x000000d3d1d37220 */ /* 0x042fe20000400000 */
[----:B------:R-:W-:Y:S01]  /*73f0*/  IADD3 R208, R22, -0x3f3504f3, RZ ;  /* 0xc0cafb0d16d07810 */ /* 0x000fe20007ffe0ff */
[----:B------:R-:W-:Y:S01]  /*7400*/  FMUL R213, R209, R213 ;  /* 0x000000d5d1d57220 */ /* 0x000fe20000400000 */
[----:B------:R-:W-:Y:S01]  /*7410*/  IADD3 R225, R21, -0x3f3504f3, RZ ;  /* 0xc0cafb0d15e17810 */ /* 0x000fe20007ffe0ff */
[C---:B------:R-:W-:Y:S02]  /*7420*/  FMUL R215, R209.reuse, R215 ;  /* 0x000000d7d1d77220 */ /* 0x040fe40000400000 */
[C---:B------:R-:W-:Y:S02]  /*7430*/  FMUL R217, R209.reuse, R217 ;  /* 0x000000d9d1d97220 */ /* 0x040fe40000400000 */
[----:B------:R-:W-:-:S02]  /*7440*/  FMUL R210, R209, R210 ;  /* 0x000000d2d1d27220 */ /* 0x000fc40000400000 */
[C---:B------:R-:W-:Y:S02]  /*7450*/  FMUL R212, R209.reuse, R212 ;  /* 0x000000d4d1d47220 */ /* 0x040fe40000400000 */
[C---:B------:R-:W-:Y:S02]  /*7460*/  FMUL R214, R209.reuse, R214 ;  /* 0x000000d6d1d67220 */ /* 0x040fe40000400000 */
[----:B------:R-:W-:Y:S01]  /*7470*/  FMUL R216, R209, R216 ;  /* 0x000000d8d1d87220 */ /* 0x000fe20000400000 */
[----:B------:R-:W-:Y:S01]  /*7480*/  LOP3.LUT R209, R223, 0xff800000, RZ, 0xc0, !PT ;  /* 0xff800000dfd17812 */ /* 0x000fe200078ec0ff */
[C---:B0-----:R-:W-:Y:S01]  /*7490*/  FMUL R219, R224.reuse, R219 ;  /* 0x000000dbe0db7220 */ /* 0x041fe20000400000 */
[----:B------:R-:W0:Y:S01]  /*74a0*/  I2F R223, R2 ;  /* 0x0000000200df7306 */ /* 0x000e220000201400 */
[----:B------:R-:W-:Y:S01]  /*74b0*/  FMUL R218, R224, R218 ;  /* 0x000000dae0da7220 */ /* 0x000fe20000400000 */
[----:B------:R-:W-:Y:S01]  /*74c0*/  IADD3 R228, R20, -0x3f3504f3, RZ ;  /* 0xc0cafb0d14e47810 */ /* 0x000fe20007ffe0ff */
[----:B------:R-:W-:Y:S01]  /*74d0*/  FMUL R220, R224, R220 ;  /* 0x000000dce0dc7220 */ /* 0x000fe20000400000 */
[----:B------:R-:W-:Y:S01]  /*74e0*/  LOP3.LUT R208, R208, 0xff800000, RZ, 0xc0, !PT ;  /* 0xff800000d0d07812 */ /* 0x000fe200078ec0ff */
[----:B------:R-:W-:-:S02]  /*74f0*/  FMUL R221, R224, R221 ;  /* 0x000000dde0dd7220 */ /* 0x000fc40000400000 */
[C---:B------:R-:W-:Y:S02]  /*7500*/  FMUL R117, R224.reuse, R117 ;  /* 0x00000075e0757220 */ /* 0x040fe40000400000 */
[C---:B------:R-:W-:Y:S02]  /*7510*/  FMUL R116, R224.reuse, R116 ;  /* 0x00000074e0747220 */ /* 0x040fe40000400000 */
[C---:B------:R-:W-:Y:S02]  /*7520*/  FMUL R113, R224.reuse, R113 ;  /* 0x00000071e0717220 */ /* 0x040fe40000400000 */
[----:B------:R-:W-:Y:S01]  /*7530*/  FMUL R224, R224, R112 ;  /* 0x00000070e0e07220 */ /* 0x000fe20000400000 */
[----:B------:R-:W-:Y:S01]  /*7540*/  LOP3.LUT R112, R225, 0xff800000, RZ, 0xc0, !PT ;  /* 0xff800000e1707812 */ /* 0x000fe200078ec0ff */
[C---:B--2---:R-:W-:Y:S02]  /*7550*/  FMUL R111, R226.reuse, R111 ;  /* 0x0000006fe26f7220 */ /* 0x044fe40000400000 */
[----:B------:R-:W-:-:S02]  /*7560*/  FMUL R110, R226, R110 ;  /* 0x0000006ee26e7220 */ /* 0x000fc40000400000 */
[C---:B------:R-:W-:Y:S02]  /*7570*/  FMUL R91, R226.reuse, R91 ;  /* 0x0000005be25b7220 */ /* 0x040fe40000400000 */
[C---:B------:R-:W-:Y:S02]  /*7580*/  FMUL R90, R226.reuse, R90 ;  /* 0x0000005ae25a7220 */ /* 0x040fe40000400000 */
[C---:B------:R-:W-:Y:S02]  /*7590*/  FMUL R87, R226.reuse, R87 ;  /* 0x00000057e2577220 */ /* 0x040fe40000400000 */
[C---:B------:R-:W-:Y:S02]  /*75a0*/  FMUL R86, R226.reuse, R86 ;  /* 0x00000056e2567220 */ /* 0x040fe40000400000 */
[C---:B------:R-:W-:Y:S01]  /*75b0*/  FMUL R103, R226.reuse, R103 ;  /* 0x00000067e2677220 */ /* 0x040fe20000400000 */
[----:B------:R-:W1:Y:S01]  /*75c0*/  I2F R222, R208 ;  /* 0x000000d000de7306 */ /* 0x000e620000201400 */
[----:B------:R-:W-:Y:S01]  /*75d0*/  FMUL R226, R226, R102 ;  /* 0x00000066e2e27220 */ /* 0x000fe20000400000 */
[----:B------:R-:W-:-:S02]  /*75e0*/  IADD3 R230, R18, -0x3f3504f3, RZ ;  /* 0xc0cafb0d12e67810 */ /* 0x000fc40007ffe0ff */
[----:B------:R-:W-:Y:S01]  /*75f0*/  LOP3.LUT R102, R228, 0xff800000, RZ, 0xc0, !PT ;  /* 0xff800000e4667812 */ /* 0x000fe200078ec0ff */
[----:B---3--:R-:W-:Y:S01]  /*7600*/  FMUL R109, R227, R109 ;  /* 0x0000006de36d7220 */ /* 0x008fe20000400000 */
[----:B------:R-:W-:Y:S01]  /*7610*/  IADD3 R231, R17, -0x3f3504f3, RZ ;  /* 0xc0cafb0d11e77810 */ /* 0x000fe20007ffe0ff */
[C---:B------:R-:W-:Y:S01]  /*7620*/  FMUL R108, R227.reuse, R108 ;  /* 0x0000006ce36c7220 */ /* 0x040fe20000400000 */
[----:B------:R-:W-:Y:S01]  /*7630*/  I2F R228, R112 ;  /* 0x0000007000e47306 */ /* 0x000fe20000201400 */
[C---:B------:R-:W-:Y:S02]  /*7640*/  FMUL R89, R227.reuse, R89 ;  /* 0x00000059e3597220 */ /* 0x040fe40000400000 */
[C---:B------:R-:W-:Y:S02]  /*7650*/  FMUL R88, R227.reuse, R88 ;  /* 0x00000058e3587220 */ /* 0x040fe40000400000 */
[C---:B------:R-:W-:Y:S02]  /*7660*/  FMUL R85, R227.reuse, R85 ;  /* 0x00000055e3557220 */ /* 0x040fe40000400000 */
[C---:B------:R-:W-:Y:S01]  /*7670*/  FMUL R84, R227.reuse, R84 ;  /* 0x00000054e3547220 */ /* 0x040fe20000400000 */
[----:B------:R-:W2:Y:S01]  /*7680*/  I2F R225, R209 ;  /* 0x000000d100e17306 */ /* 0x000ea20000201400 */
[----:B------:R-:W-:-:S02]  /*7690*/  FMUL R101, R227, R101 ;  /* 0x00000065e3657220 */ /* 0x000fc40000400000 */
[----:B------:R-:W-:Y:S01]  /*76a0*/  FMUL R227, R227, R100 ;  /* 0x00000064e3e37220 */ /* 0x000fe20000400000 */
[----:B------:R-:W-:Y:S01]  /*76b0*/  LOP3.LUT R100, R230, 0xff800000, RZ, 0xc0, !PT ;  /* 0xff800000e6647812 */ /* 0x000fe200078ec0ff */
[C---:B----4-:R-:W-:Y:S02]  /*76c0*/  FMUL R67, R207.reuse, R67 ;  /* 0x00000043cf437220 */ /* 0x050fe40000400000 */
[C---:B------:R-:W-:Y:S02]  /*76d0*/  FMUL R66, R207.reuse, R66 ;  /* 0x00000042cf427220 */ /* 0x040fe40000400000 */
[C---:B------:R-:W-:Y:S02]  /*76e0*/  FMUL R63, R207.reuse, R63 ;  /* 0x0000003fcf3f7220 */ /* 0x040fe40000400000 */
[C---:B------:R-:W-:Y:S02]  /*76f0*/  FMUL R62, R207.reuse, R62 ;  /* 0x0000003ecf3e7220 */ /* 0x040fe40000400000 */
[----:B------:R-:W-:-:S02]  /*7700*/  FMUL R59, R207, R59 ;  /* 0x0000003bcf3b7220 */ /* 0x000fc40000400000 */
[C---:B------:R-:W-:Y:S02]  /*7710*/  FMUL R58, R207.reuse, R58 ;  /* 0x0000003acf3a7220 */ /* 0x040fe40000400000 */
[C---:B------:R-:W-:Y:S02]  /*7720*/  FMUL R107, R207.reuse, R107 ;  /* 0x0000006bcf6b7220 */ /* 0x040fe40000400000 */
[----:B------:R-:W-:Y:S01]  /*7730*/  FMUL R207, R207, R106 ;  /* 0x0000006acfcf7220 */ /* 0x000fe20000400000 */
[----:B------:R-:W-:Y:S01]  /*7740*/  LOP3.LUT R106, R231, 0xff800000, RZ, 0xc0, !PT ;  /* 0xff800000e76a7812 */ /* 0x000fe200078ec0ff */
[----:B------:R-:W3:Y:S01]  /*7750*/  I2F R229, R102 ;  /* 0x0000006600e57306 */ /* 0x000ee20000201400 */
[----:B------:R-:W-:Y:S01]  /*7760*/  IADD3 R231, R16, -0x3f3504f3, RZ ;  /* 0xc0cafb0d10e77810 */ /* 0x000fe20007ffe0ff */
[----:B0-----:R-:W-:-:S03]  /*7770*/  FFMA.FTZ R223, R223, 1.1920928955078125e-07, R204 ;  /* 0x34000000dfdf7823 */ /* 0x001fc600000100cc */
[----:B------:R-:W-:-:S03]  /*7780*/  LOP3.LUT R204, R231, 0xff800000, RZ, 0xc0, !PT ;  /* 0xff800000e7cc7812 */ /* 0x000fc600078ec0ff */
[----:B------:R-:W0:Y:S01]  /*7790*/  I2F R230, R100 ;  /* 0x0000006400e67306 */ /* 0x000e220000201400 */
[----:B------:R-:W-:Y:S01]  /*77a0*/  FSEL R231, RZ, -23, P0 ;  /* 0xc1b80000ffe77808 */ /* 0x000fe20000000000 */
[----:B-1----:R-:W-:Y:S02]  /*77b0*/  FFMA.FTZ R205, R222, 1.1920928955078125e-07, R205 ;  /* 0x34000000decd7823 */ /* 0x002fe400000100cd */
[----:B--2---:R-:W-:Y:S02]  /*77c0*/  FFMA.FTZ R23, R225, 1.1920928955078125e-07, R23 ;  /* 0x34000000e1177823 */ /* 0x004fe40000010017 */
[----:B------:R-:W-:Y:S01]  /*77d0*/  FFMA.FTZ R222, R228, 1.1920928955078125e-07, R231 ;  /* 0x34000000e4de7823 */ /* 0x000fe200000100e7 */
[----:B------:R-:W-:Y:S01]  /*77e0*/  FSEL R228, RZ, -23, P4 ;  /* 0xc1b80000ffe47808 */ /* 0x000fe20002000000 */
[----:B------:R-:W1:Y:S01]  /*77f0*/  I2F R232, R204 ;  /* 0x000000cc00e87306 */ /* 0x000e620000201400 */
[----:B------:R-:W-:-:S03]  /*7800*/  FSEL R225, RZ, -23, P3 ;  /* 0xc1b80000ffe17808 */ /* 0x000fc60001800000 */
[----:B---3--:R-:W-:Y:S01]  /*7810*/  FFMA.FTZ R228, R229, 1.1920928955078125e-07, R228 ;  /* 0x34000000e5e47823 */ /* 0x008fe200000100e4 */
[----:B------:R-:W-:Y:S01]  /*7820*/  FSETP.GT.AND P0, PT, |R14|, 8.50705917302346158658e+37, PT ;  /* 0x7e8000000e00780b */ /* 0x000fe20003f04200 */
[----:B0-----:R-:W-:Y:S01]  /*7830*/  FFMA.FTZ R229, R230, 1.1920928955078125e-07, R225 ;  /* 0x34000000e6e57823 */ /* 0x001fe200000100e1 */
[----:B------:R-:W-:Y:S02]  /*7840*/  FSEL R230, RZ, -23, P2 ;  /* 0xc1b80000ffe67808 */ /* 0x000fe40001000000 */
[----:B------:R-:W-:Y:S02]  /*7850*/  FSETP.GT.AND P2, PT, |R4|, 8.50705917302346158658e+37, PT ;  /* 0x7e8000000400780b */ /* 0x000fe40003f44200 */
[----:B------:R-:W-:Y:S02]  /*7860*/  FSETP.GEU.AND P3, PT, |R14|, 1.175494350822287508e-38, PT ;  /* 0x008000000e00780b */ /* 0x000fe40003f6e200 */
[----:B------:R-:W-:Y:S02]  /*7870*/  FSETP.GEU.AND P4, PT, |R4|, 1.175494350822287508e-38, PT ;  /* 0x008000000400780b */ /* 0x000fe40003f8e200 */
[----:B------:R-:W-:-:S02]  /*7880*/  FSEL R231, RZ, -23, P1 ;  /* 0xc1b80000ffe77808 */ /* 0x000fc40000800000 */
[----:B------:R-:W-:Y:S02]  /*7890*/  MOV R234, R104 ;  /* 0x0000006800ea7202 */ /* 0x000fe40000000f00 */
[----:B------:R-:W-:Y:S01]  /*78a0*/  MOV R104, R56 ;  /* 0x0000003800687202 */ /* 0x000fe20000000f00 */
[----:B-1----:R-:W-:Y:S01]  /*78b0*/  FFMA.FTZ R231, R232, 1.1920928955078125e-07, R231 ;  /* 0x34000000e8e77823 */ /* 0x002fe200000100e7 */
[----:B------:R-:W-:Y:S01]  /*78c0*/  FSETP.GT.AND P1, PT, |R13|, 8.50705917302346158658e+37, PT ;  /* 0x7e8000000d00780b */ /* 0x000fe20003f24200 */
[----:B------:R-:W-:Y:S02]  /*78d0*/  IMAD.MOV.U32 R232, RZ, RZ, R105 ;  /* 0x000000ffffe87224 */ /* 0x000fe400078e0069 */
[----:B------:R-:W-:Y:S02]  /*78e0*/  IMAD.MOV.U32 R56, RZ, RZ, R65 ;  /* 0x000000ffff387224 */ /* 0x000fe400078e0041 */
[----:B------:R-:W-:Y:S02]  /*78f0*/  @P0 FMUL R14, R14, 0.25 ;  /* 0x3e8000000e0e0820 */ /* 0x000fe40000400000 */
        /* <DEDUP_REMOVED lines=9> */
[C---:B------:R-:W-:Y:S01]  /*7990*/  FSETP.GEU.AND P0, PT, |R13|.reuse, 1.175494350822287508e-38, PT ;  /* 0x008000000d00780b */ /* 0x040fe20003f0e200 */
[----:B------:R-:W-:Y:S02]  /*79a0*/  @!P3 FMUL R14, R14, 16777216 ;  /* 0x4b8000000e0eb820 */ /* 0x000fe40000400000 */
[----:B------:R-:W-:Y:S02]  /*79b0*/  @!P4 FMUL R4, R4, 16777216 ;  /* 0x4b8000000404c820 */ /* 0x000fe40000400000 */
[----:B------:R-:W0:Y:S01]  /*79c0*/  MUFU.RCP R65, R14 ;  /* 0x0000000e00417308 */ /* 0x000e220000001000 */
[----:B------:R-:W-:-:S07]  /*79d0*/  @P1 FMUL R13, R13, 0.25 ;  /* 0x3e8000000d0d1820 */ /* 0x000fce0000400000 */
[----:B------:R-:W1:Y:S01]  /*79e0*/  MUFU.RCP R4, R4 ;  /* 0x0000000400047308 */ /* 0x000e620000001000 */
[----:B------:R-:W-:Y:S02]  /*79f0*/  @!P0 FMUL R13, R13, 16777216 ;  /* 0x4b8000000d0d8820 */ /* 0x000fe40000400000 */
[----:B------:R-:W-:Y:S02]  /*7a00*/  @P2 FMUL R45, R45, 0.25 ;  /* 0x3e8000002d2d2820 */ /* 0x000fe40000400000 */
[----:B------:R-:W-:Y:S02]  /*7a10*/  @P2 FMUL R44, R44, 0.25 ;  /* 0x3e8000002c2c2820 */ /* 0x000fe40000400000 */
[----:B------:R-:W-:Y:S02]  /*7a20*/  @!P3 FMUL R60, R60, 16777216 ;  /* 0x4b8000003c3cb820 */ /* 0x000fe40000400000 */
[----:B------:R-:W-:Y:S02]  /*7a30*/  @P2 FMUL R120, R120, 0.25 ;  /* 0x3e80000078782820 */ /* 0x000fe40000400000 */
[----:B------:R-:W-:-:S02]  /*7a40*/  @P2 FMUL R48, R48, 0.25 ;  /* 0x3e80000030302820 */ /* 0x000fc40000400000 */
[----:B------:R-:W-:Y:S01]  /*7a50*/  @P2 FMUL R52, R52, 0.25 ;  /* 0x3e80000034342820 */ /* 0x000fe20000400000 */
[----:B------:R-:W2:Y:S01]  /*7a60*/  MUFU.RCP R13, R13 ;  /* 0x0000000d000d7308 */ /* 0x000ea20000001000 */
[----:B------:R-:W-:Y:S02]  /*7a70*/  @!P3 FMUL R104, R104, 16777216 ;  /* 0x4b8000006868b820 */ /* 0x000fe40000400000 */
[----:B------:R-:W-:Y:S02]  /*7a80*/  @!P4 FMUL R45, R45, 16777216 ;  /* 0x4b8000002d2dc820 */ /* 0x000fe40000400000 */
[----:B------:R-:W-:Y:S02]  /*7a90*/  @!P4 FMUL R44, R44, 16777216 ;  /* 0x4b8000002c2cc820 */ /* 0x000fe40000400000 */
[----:B0-----:R-:W-:Y:S02]  /*7aa0*/  FMUL R105, R65, R60 ;  /* 0x0000003c41697220 */ /* 0x001fe40000400000 */
[----:B------:R-:W-:-:S02]  /*7ab0*/  @!P4 FMUL R120, R120, 16777216 ;  /* 0x4b8000007878c820 */ /* 0x000fc40000400000 */
[----:B------:R-:W-:Y:S02]  /*7ac0*/  @!P4 FMUL R48, R48, 16777216 ;  /* 0x4b8000003030c820 */ /* 0x000fe40000400000 */
[----:B------:R-:W-:Y:S02]  /*7ad0*/  @!P4 FMUL R52, R52, 16777216 ;  /* 0x4b8000003434c820 */ /* 0x000fe40000400000 */
[----:B------:R-:W-:Y:S02]  /*7ae0*/  FMUL R60, R65, R104 ;  /* 0x00000068413c7220 */ /* 0x000fe40000400000 */
[----:B------:R-:W-:Y:S02]  /*7af0*/  @P2 FMUL R121, R121, 0.25 ;  /* 0x3e80000079792820 */ /* 0x000fe40000400000 */
[----:B------:R-:W-:Y:S02]  /*7b00*/  @P2 FMUL R49, R49, 0.25 ;  /* 0x3e80000031312820 */ /* 0x000fe40000400000 */
[----:B------:R-:W-:-:S02]  /*7b10*/  @P2 FMUL R53, R53, 0.25 ;  /* 0x3e80000035352820 */ /* 0x000fc40000400000 */
[C---:B-1----:R-:W-:Y:S02]  /*7b20*/  FMUL R104, R4.reuse, R45 ;  /* 0x0000002d04687220 */ /* 0x042fe40000400000 */
[C---:B------:R-:W-:Y:S02]  /*7b30*/  FMUL R45, R4.reuse, R44 ;  /* 0x0000002c042d7220 */ /* 0x040fe40000400000 */
[----:B------:R-:W-:Y:S02]  /*7b40*/  @!P3 FMUL R57, R57, 16777216 ;  /* 0x4b8000003939b820 */ /* 0x000fe40000400000 */
[C---:B------:R-:W-:Y:S02]  /*7b50*/  FMUL R120, R4.reuse, R120 ;  /* 0x0000007804787220 */ /* 0x040fe40000400000 */
[C---:B------:R-:W-:Y:S02]  /*7b60*/  FMUL R44, R4.reuse, R48 ;  /* 0x00000030042c7220 */ /* 0x040fe40000400000 */
[----:B------:R-:W-:-:S02]  /*7b70*/  FMUL R225, R4, R52 ;  /* 0x0000003404e17220 */ /* 0x000fc40000400000 */
[----:B------:R-:W-:Y:S02]  /*7b80*/  @!P3 FMUL R56, R56, 16777216 ;  /* 0x4b8000003838b820 */ /* 0x000fe40000400000 */
[----:B------:R-:W-:Y:S02]  /*7b90*/  @!P3 FMUL R64, R64, 16777216 ;  /* 0x4b8000004040b820 */ /* 0x000fe40000400000 */
[----:B------:R-:W-:Y:S02]  /*7ba0*/  @!P3 FMUL R61, R61, 16777216 ;  /* 0x4b8000003d3db820 */ /* 0x000fe40000400000 */
[----:B------:R-:W-:Y:S02]  /*7bb0*/  @!P3 FMUL R232, R232, 16777216 ;  /* 0x4b800000e8e8b820 */ /* 0x000fe40000400000 */
[----:B------:R-:W-:Y:S02]  /*7bc0*/  @!P3 FMUL R234, R234, 16777216 ;  /* 0x4b800000eaeab820 */ /* 0x000fe40000400000 */
[----:B------:R-:W-:-:S02]  /*7bd0*/  @!P4 FMUL R121, R121, 16777216 ;  /* 0x4b8000007979c820 */ /* 0x000fc40000400000 */
[----:B------:R-:W-:Y:S02]  /*7be0*/  @!P4 FMUL R49, R49, 16777216 ;  /* 0x4b8000003131c820 */ /* 0x000fe40000400000 */
[----:B------:R-:W-:Y:S02]  /*7bf0*/  @!P4 FMUL R53, R53, 16777216 ;  /* 0x4b8000003535c820 */ /* 0x000fe40000400000 */
[----:B------:R-:W-:Y:S02]  /*7c00*/  @P1 FMUL R47, R47, 0.25 ;  /* 0x3e8000002f2f1820 */ /* 0x000fe40000400000 */
[----:B------:R-:W-:Y:S02]  /*7c10*/  @P1 FMUL R46, R46, 0.25 ;  /* 0x3e8000002e2e1820 */ /* 0x000fe40000400000 */
[----:B------:R-:W-:Y:S02]  /*7c20*/  @P1 FMUL R123, R123, 0.25 ;  /* 0x3e8000007b7b1820 */ /* 0x000fe40000400000 */
[----:B------:R-:W-:-:S02]  /*7c30*/  @P1 FMUL R122, R122, 0.25 ;  /* 0x3e8000007a7a1820 */ /* 0x000fc40000400000 */
[----:B------:R-:W-:Y:S02]  /*7c40*/  @P1 FMUL R51, R51, 0.25 ;  /* 0x3e80000033331820 */ /* 0x000fe40000400000 */
[----:B------:R-:W-:Y:S02]  /*7c50*/  @P1 FMUL R50, R50, 0.25 ;  /* 0x3e80000032321820 */ /* 0x000fe40000400000 */
[----:B------:R-:W-:Y:S01]  /*7c60*/  @P1 FMUL R55, R55, 0.25 ;  /* 0x3e80000037371820 */ /* 0x000fe20000400000 */
[----:B------:R-:W-:Y:S01]  /*7c70*/  F2FP.PACK_AB R45, R120, R45 ;  /* 0x0000002d782d723e */ /* 0x000fe200000000ff */
[C---:B------:R-:W-:Y:S01]  /*7c80*/  FMUL R14, R65.reuse, R57 ;  /* 0x00000039410e7220 */ /* 0x040fe20000400000 */
[----:B------:R-:W-:Y:S01]  /*7c90*/  F2FP.PACK_AB R44, R44, R225 ;  /* 0x000000e12c2c723e */ /* 0x000fe200000000ff */
[----:B------:R-:W-:Y:S02]  /*7ca0*/  @P1 FMUL R54, R54, 0.25 ;  /* 0x3e80000036361820 */ /* 0x000fe40000400000 */
[----:B------:R-:W-:-:S02]  /*7cb0*/  FMUL R56, R65, R56 ;  /* 0x0000003841387220 */ /* 0x000fc40000400000 */
[C---:B------:R-:W-:Y:S02]  /*7cc0*/  FMUL R64, R65.reuse, R64 ;  /* 0x0000004041407220 */ /* 0x040fe40000400000 */
[C---:B------:R-:W-:Y:S02]  /*7cd0*/  FMUL R61, R65.reuse, R61 ;  /* 0x0000003d413d7220 */ /* 0x040fe40000400000 */
[C---:B------:R-:W-:Y:S02]  /*7ce0*/  FMUL R57, R65.reuse, R232 ;  /* 0x000000e841397220 */ /* 0x040fe40000400000 */
[----:B------:R-:W-:Y:S02]  /*7cf0*/  FMUL R65, R65, R234 ;  /* 0x000000ea41417220 */ /* 0x000fe40000400000 */
[C---:B------:R-:W-:Y:S02]  /*7d00*/  FMUL R121, R4.reuse, R121 ;  /* 0x0000007904797220 */ /* 0x040fe40000400000 */
[----:B------:R-:W-:-:S02]  /*7d10*/  FMUL R49, R4, R49 ;  /* 0x0000003104317220 */ /* 0x000fc40000400000 */
[----:B------:R-:W-:Y:S02]  /*7d20*/  FMUL R48, R4, R53 ;  /* 0x0000003504307220 */ /* 0x000fe40000400000 */
[----:B------:R-:W-:Y:S02]  /*7d30*/  @!P0 FMUL R47, R47, 16777216 ;  /* 0x4b8000002f2f8820 */ /* 0x000fe40000400000 */
[----:B------:R-:W-:Y:S02]  /*7d40*/  @!P0 FMUL R46, R46, 16777216 ;  /* 0x4b8000002e2e8820 */ /* 0x000fe40000400000 */
[----:B------:R-:W-:Y:S02]  /*7d50*/  @!P0 FMUL R123, R123, 16777216 ;  /* 0x4b8000007b7b8820 */ /* 0x000fe40000400000 */
[----:B------:R-:W-:Y:S02]  /*7d60*/  @!P0 FMUL R122, R122, 16777216 ;  /* 0x4b8000007a7a8820 */ /* 0x000fe40000400000 */
[----:B------:R-:W-:-:S02]  /*7d70*/  @!P0 FMUL R51, R51, 16777216 ;  /* 0x4b80000033338820 */ /* 0x000fc40000400000 */
[----:B------:R-:W-:Y:S02]  /*7d80*/  @!P0 FMUL R50, R50, 16777216 ;  /* 0x4b80000032328820 */ /* 0x000fe40000400000 */
[----:B------:R-:W-:Y:S02]  /*7d90*/  @!P0 FMUL R55, R55, 16777216 ;  /* 0x4b80000037378820 */ /* 0x000fe40000400000 */
[----:B------:R-:W-:Y:S01]  /*7da0*/  @!P0 FMUL R54, R54, 16777216 ;  /* 0x4b80000036368820 */ /* 0x000fe20000400000 */
[----:B------:R0:W-:Y:S01]  /*7db0*/  STS.64 [R206], R44 ;  /* 0x0000002cce007388 */ /* 0x0001e20000000a00 */
[C---:B--2---:R-:W-:Y:S01]  /*7dc0*/  FMUL R4, R13.reuse, R47 ;  /* 0x0000002f0d047220 */ /* 0x044fe20000400000 */
[----:B------:R-:W-:Y:S01]  /*7dd0*/  F2FP.PACK_AB R47, R64, R105 ;  /* 0x00000069402f723e */ /* 0x000fe200000000ff */
[C---:B------:R-:W-:Y:S01]  /*7de0*/  FMUL R53, R13.reuse, R46 ;  /* 0x0000002e0d357220 */ /* 0x040fe20000400000 */
[----:B------:R-:W-:Y:S01]  /*7df0*/  F2FP.PACK_AB R46, R60, R65 ;  /* 0x000000413c2e723e */ /* 0x000fe200000000ff */
[----:B------:R-:W-:-:S02]  /*7e00*/  FMUL R123, R13, R123 ;  /* 0x0000007b0d7b7220 */ /* 0x000fc40000400000 */
[C---:B------:R-:W-:Y:S02]  /*7e10*/  FMUL R122, R13.reuse, R122 ;  /* 0x0000007a0d7a7220 */ /* 0x040fe40000400000 */
[C---:B------:R-:W-:Y:S02]  /*7e20*/  FMUL R52, R13.reuse, R51 ;  /* 0x000000330d347220 */ /* 0x040fe40000400000 */
[----:B------:R-:W-:Y:S01]  /*7e30*/  FMUL R120, R13, R50 ;  /* 0x000000320d787220 */ /* 0x000fe20000400000 */
[----:B0-----:R-:W-:Y:S01]  /*7e40*/  F2FP.PACK_AB R45, R121, R104 ;  /* 0x00000068792d723e */ /* 0x001fe200000000ff */
[----:B------:R-:W-:Y:S01]  /*7e50*/  FMUL R55, R13, R55 ;  /* 0x000000370d377220 */ /* 0x000fe20000400000 */
[----:B------:R-:W-:Y:S01]  /*7e60*/  F2FP.PACK_AB R44, R49, R48 ;  /* 0x00000030312c723e */ /* 0x000fe200000000ff */
[----:B------:R-:W-:Y:S01]  /*7e70*/  FMUL R13, R13, R54 ;  /* 0x000000360d0d7220 */ /* 0x000fe20000400000 */
[----:B------:R-:W-:Y:S01]  /*7e80*/  F2FP.PACK_AB R49, R56, R61 ;  /* 0x0000003d3831723e */ /* 0x000fe200000000ff */
[----:B------:R-:W-:Y:S01]  /*7e90*/  STS.64 [R206+0x80], R46 ;  /* 0x0000802ece007388 */ /* 0x000fe20000000a00 */
[----:B------:R-:W-:-:S02]  /*7ea0*/  F2FP.PACK_AB R48, R14, R57 ;  /* 0x000000390e30723e */ /* 0x000fc400000000ff */
[----:B------:R-:W-:Y:S01]  /*7eb0*/  F2FP.PACK_AB R51, R108, R88 ;  /* 0x000000586c33723e */ /* 0x000fe200000000ff */
[----:B------:R0:W-:Y:S01]  /*7ec0*/  STS.64 [R206+0x200], R44 ;  /* 0x0002002cce007388 */ /* 0x0001e20000000a00 */
[----:B------:R-:W-:Y:S02]  /*7ed0*/  F2FP.PACK_AB R225, R218, R221 ;  /* 0x000000dddae1723e */ /* 0x000fe400000000ff */
[----:B------:R-:W-:Y:S02]  /*7ee0*/  IADD3 R208, R22, -R208, RZ ;  /* 0x800000d016d07210 */ /* 0x000fe40007ffe0ff */
[----:B------:R-:W-:Y:S02]  /*7ef0*/  F2FP.PACK_AB R50, R84, R227 ;  /* 0x000000e35432723e */ /* 0x000fe400000000ff */
[----:B------:R-:W-:Y:S02]  /*7f00*/  F2FP.PACK_AB R89, R109, R89 ;  /* 0x000000596d59723e */ /* 0x000fe400000000ff */
[----:B------:R-:W-:-:S02]  /*7f10*/  F2FP.PACK_AB R88, R85, R101 ;  /* 0x000000655558723e */ /* 0x000fc400000000ff */
[----:B------:R-:W-:Y:S02]  /*7f20*/  F2FP.PACK_AB R224, R116, R224 ;  /* 0x000000e074e0723e */ /* 0x000fe400000000ff */
[----:B------:R-:W-:Y:S02]  /*7f30*/  F2FP.PACK_AB R219, R219, R220 ;  /* 0x000000dcdbdb723e */ /* 0x000fe400000000ff */
[----:B------:R-:W-:Y:S02]  /*7f40*/  F2FP.PACK_AB R218, R117, R113 ;  /* 0x0000007175da723e */ /* 0x000fe400000000ff */
[----:B0-----:R-:W-:Y:S02]  /*7f50*/  F2FP.PACK_AB R45, R122, R53 ;  /* 0x000000357a2d723e */ /* 0x001fe400000000ff */
[----:B------:R-:W-:Y:S02]  /*7f60*/  F2FP.PACK_AB R44, R120, R13 ;  /* 0x0000000d782c723e */ /* 0x000fe400000000ff */
[----:B------:R-:W-:Y:S01]  /*7f70*/  F2FP.PACK_AB R47, R123, R4 ;  /* 0x000000047b2f723e */ /* 0x000fe200000000ff */
[----:B------:R-:W-:Y:S01]  /*7f80*/  IMAD.IADD R4, R15, 0x1, -R2 ;  /* 0x000000010f047824 */ /* 0x000fe200078e0a02 */
[----:B------:R-:W-:Y:S01]  /*7f90*/  LOP3.LUT R14, R206, 0x8, RZ, 0x3c, !PT ;  /* 0x00000008ce0e7812 */ /* 0x000fe200078e3cff */
[----:B------:R0:W-:Y:S01]  /*7fa0*/  STS.64 [R206+0x280], R48 ;  /* 0x00028030ce007388 */ /* 0x0001e20000000a00 */
[----:B------:R-:W-:Y:S01]  /*7fb0*/  MOV R2, 0x3dc6b27f ;  /* 0x3dc6b27f00027802 */ /* 0x000fe20000000f00 */
[----:B------:R-:W-:Y:S01]  /*7fc0*/  FADD R13, R208, -1 ;  /* 0xbf800000d00d7421 */ /* 0x000fe20000000000 */
[----:B------:R-:W-:Y:S01]  /*7fd0*/  F2FP.PACK_AB R46, R52, R55 ;  /* 0x00000037342e723e */ /* 0x000fe200000000ff */
[----:B------:R-:W-:Y:S01]  /*7fe0*/  STS.64 [R206+0x100], R50 ;  /* 0x00010032ce007388 */ /* 0x000fe20000000a00 */
[----:B------:R-:W-:Y:S01]  /*7ff0*/  F2FP.PACK_AB R227, R110, R90 ;  /* 0x0000005a6ee3723e */ /* 0x000fe200000000ff */
[----:B------:R-:W-:Y:S01]  /*8000*/  IMAD.IADD R112, R21, 0x1, -R112 ;  /* 0x0000000115707824 */ /* 0x000fe200078e0a70 */
[----:B------:R-:W-:Y:S01]  /*8010*/  F2FP.PACK_AB R63, R67, R63 ;  /* 0x0000003f433f723e */ /* 0x000fe200000000ff */
[----:B------:R-:W-:Y:S01]  /*8020*/  STS.64 [R206+0x300], R88 ;  /* 0x00030058ce007388 */ /* 0x000fe20000000a00 */
[----:B------:R-:W-:-:S02]  /*8030*/  F2FP.PACK_AB R226, R86, R226 ;  /* 0x000000e256e2723e */ /* 0x000fc400000000ff */
[----:B------:R-:W-:Y:S01]  /*8040*/  F2FP.PACK_AB R91, R111, R91 ;  /* 0x0000005b6f5b723e */ /* 0x000fe200000000ff */
[----:B------:R-:W-:Y:S01]  /*8050*/  STS.64 [R206+0x180], R224 ;  /* 0x000180e0ce007388 */ /* 0x000fe20000000a00 */
[----:B0-----:R-:W-:Y:S02]  /*8060*/  F2FP.PACK_AB R49, R66, R62 ;  /* 0x0000003e4231723e */ /* 0x001fe400000000ff */
[----:B------:R-:W-:Y:S01]  /*8070*/  F2FP.PACK_AB R48, R58, R207 ;  /* 0x000000cf3a30723e */ /* 0x000fe200000000ff */
[----:B------:R-:W-:Y:S01]  /*8080*/  STS.64 [R206+0x380], R218 ;  /* 0x000380dace007388 */ /* 0x000fe20000000a00 */
[----:B------:R-:W-:Y:S02]  /*8090*/  F2FP.PACK_AB R62, R59, R107 ;  /* 0x0000006b3b3e723e */ /* 0x000fe400000000ff */
[----:B------:R-:W-:Y:S01]  /*80a0*/  F2FP.PACK_AB R90, R87, R103 ;  /* 0x00000067575a723e */ /* 0x000fe200000000ff */
[----:B------:R0:W-:Y:S01]  /*80b0*/  STS.64 [R14+0x4000], R44 ;  /* 0x0040002c0e007388 */ /* 0x0001e20000000a00 */
[----:B------:R-:W-:-:S02]  /*80c0*/  F2FP.PACK_AB R213, R213, R217 ;  /* 0x000000d9d5d5723e */ /* 0x000fc400000000ff */
[----:B------:R-:W-:Y:S02]  /*80d0*/  F2FP.PACK_AB R212, R212, R216 ;  /* 0x000000d8d4d4723e */ /* 0x000fe400000000ff */
[----:B------:R-:W-:Y:S02]  /*80e0*/  F2FP.PACK_AB R211, R211, R215 ;  /* 0x000000d7d3d3723e */ /* 0x000fe400000000ff */
[----:B------:R-:W-:Y:S01]  /*80f0*/  F2FP.PACK_AB R210, R210, R214 ;  /* 0x000000d6d2d2723e */ /* 0x000fe200000000ff */
[----:B------:R1:W-:Y:S01]  /*8100*/  STS.64 [R14+0x4200], R46 ;  /* 0x0042002e0e007388 */ /* 0x0003e20000000a00 */
[----:B0-----:R-:W-:Y:S02]  /*8110*/  FADD R45, R4, -1 ;  /* 0xbf800000042d7421 */ /* 0x001fe40000000000 */
[C---:B------:R-:W-:Y:S01]  /*8120*/  FFMA.FTZ R4, R13.reuse, R2, -0.16845393180847167969 ;  /* 0xbe2c7f300d047423 */ /* 0x040fe20000010002 */
[----:B------:R-:W-:Y:S03]  /*8130*/  STS.64 [R14+0x4080], R48 ;  /* 0x004080300e007388 */ /* 0x000fe60000000a00 */
[----:B------:R-:W-:Y:S01]  /*8140*/  FFMA.FTZ R4, R13, R4, 0.1716887056827545166 ;  /* 0x3e2fcf2a0d047423 */ /* 0x000fe20000010004 */
[----:B------:R-:W-:Y:S01]  /*8150*/  STS.64 [R14+0x4280], R62 ;  /* 0x0042803e0e007388 */ /* 0x000fe20000000a00 */
[----:B-1----:R-:W-:-:S03]  /*8160*/  FADD R47, R112, -1 ;  /* 0xbf800000702f7421 */ /* 0x002fc60000000000 */
[----:B------:R-:W-:Y:S04]  /*8170*/  STS.64 [R14+0x4100], R226 ;  /* 0x004100e20e007388 */ /* 0x000fe80000000a00 */
[----:B------:R-:W-:Y:S04]  /*8180*/  STS.64 [R14+0x4300], R90 ;  /* 0x0043005a0e007388 */ /* 0x000fe80000000a00 */
[----:B------:R-:W-:Y:S04]  /*8190*/  STS.64 [R14+0x4180], R212 ;  /* 0x004180d40e007388 */ /* 0x000fe80000000a00 */
[----:B------:R0:W-:Y:S01]  /*81a0*/  STS.64 [R14+0x4380], R210 ;  /* 0x004380d20e007388 */ /* 0x0001e20000000a00 */
[----:B------:R-:W-:Y:S01]  /*81b0*/  IADD3 R209, R19, -R209, RZ ;  /* 0x800000d113d17210 */ /* 0x000fe20007ffe0ff */
[----:B------:R-:W-:-:S02]  /*81c0*/  FFMA.FTZ R46, R47, R2, -0.16845393180847167969 ;  /* 0xbe2c7f302f2e7423 */ /* 0x000fc40000010002 */
[----:B------:R-:W-:Y:S02]  /*81d0*/  FFMA.FTZ R4, R13, R4, -0.17900948226451873779 ;  /* 0xbe374e430d047423 */ /* 0x000fe40000010004 */
[----:B------:R-:W-:Y:S01]  /*81e0*/  IMAD.IADD R102, R20, 0x1, -R102 ;  /* 0x0000000114667824 */ /* 0x000fe200078e0a66 */
[----:B------:R-:W-:Y:S01]  /*81f0*/  ISETP.GE.U32.AND P0, PT, R22, 0x7f800000, PT ;  /* 0x7f8000001600780c */ /* 0x000fe20003f06070 */
[----:B0-----:R-:W-:Y:S01]  /*8200*/  FFMA.FTZ R14, R45, R2, -0.16845393180847167969 ;  /* 0xbe2c7f302d0e7423 */ /* 0x001fe20000010002 */
[----:B------:R-:W-:Y:S02]  /*8210*/  IADD3 R100, R18, -R100, RZ ;  /* 0x8000006412647210 */ /* 0x000fe40007ffe0ff */
[----:B------:R-:W-:Y:S01]  /*8220*/  ISETP.GE.U32.AND P6, PT, R15, 0x7f800000, PT ;  /* 0x7f8000000f00780c */ /* 0x000fe20003fc6070 */
[----:B------:R-:W-:Y:S01]  /*8230*/  FFMA.FTZ R14, R45, R14, 0.1716887056827545166 ;  /* 0x3e2fcf2a2d0e7423 */ /* 0x000fe2000001000e */
[----:B------:R-:W-:Y:S01]  /*8240*/  ISETP.GE.U32.AND P3, PT, R19, 0x7f800000, PT ;  /* 0x7f8000001300780c */ /* 0x000fe20003f66070 */
[----:B------:R-:W-:Y:S01]  /*8250*/  FFMA.FTZ R46, R47, R46, 0.1716887056827545166 ;  /* 0x3e2fcf2a2f2e7423 */ /* 0x000fe2000001002e */
[----:B------:R-:W-:Y:S01]  /*8260*/  FSETP.NEU.AND P2, PT, R22, RZ, PT ;  /* 0x000000ff1600720b */ /* 0x000fe20003f4d000 */
[----:B------:R-:W-:Y:S01]  /*8270*/  FADD R209, R209, -1 ;  /* 0xbf800000d1d17421 */ /* 0x000fe20000000000 */
[----:B------:R0:W1:Y:S01]  /*8280*/  I2F R233, R106 ;  /* 0x0000006a00e97306 */ /* 0x0000620000201400 */
[----:B------:R-:W-:Y:S01]  /*8290*/  FFMA.FTZ R14, R45, R14, -0.17900948226451873779 ;  /* 0xbe374e432d0e7423 */ /* 0x000fe2000001000e */
[----:B------:R-:W-:Y:S01]  /*82a0*/  IADD3 R204, R16, -R204, RZ ;  /* 0x800000cc10cc7210 */ /* 0x000fe20007ffe0ff */
[----:B------:R-:W-:Y:S01]  /*82b0*/  FFMA.FTZ R4, R13, R4, 0.20512372255325317383 ;  /* 0x3e520bf40d047423 */ /* 0x000fe20000010004 */
[----:B------:R-:W-:Y:S01]  /*82c0*/  ISETP.GE.U32.AND P4, PT, R21, 0x7f800000, PT ;  /* 0x7f8000001500780c */ /* 0x000fe20003f86070 */
[----:B------:R-:W-:Y:S01]  /*82d0*/  FFMA.FTZ R46, R47, R46, -0.17900948226451873779 ;  /* 0xbe374e432f2e7423 */ /* 0x000fe2000001002e */
[----:B------:R-:W-:Y:S01]  /*82e0*/  BAR.SYNC.DEFER_BLOCKING 0x0 ;  /* 0x0000000000007b1d */ /* 0x000fe20000010000 */
[----:B------:R-:W-:-:S02]  /*82f0*/  FFMA.FTZ R44, R209, R2, -0.16845393180847167969 ;  /* 0xbe2c7f30d12c7423 */ /* 0x000fc40000010002 */
[----:B------:R-:W-:Y:S02]  /*8300*/  FFMA.FTZ R14, R45, R14, 0.20512372255325317383 ;  /* 0x3e520bf42d0e7423 */ /* 0x000fe4000001000e */
[----:B------:R-:W-:Y:S02]  /*8310*/  FFMA.FTZ R4, R13, R4, -0.24046532809734344482 ;  /* 0xbe763c8b0d047423 */ /* 0x000fe40000010004 */
[----:B------:R-:W-:Y:S02]  /*8320*/  FFMA.FTZ R46, R47, R46, 0.20512372255325317383 ;  /* 0x3e520bf42f2e7423 */ /* 0x000fe4000001002e */
[----:B------:R-:W-:Y:S02]  /*8330*/  FFMA.FTZ R44, R209, R44, 0.1716887056827545166 ;  /* 0x3e2fcf2ad12c7423 */ /* 0x000fe4000001002c */
[----:B------:R-:W-:Y:S02]  /*8340*/  FFMA.FTZ R14, R45, R14, -0.24046532809734344482 ;  /* 0xbe763c8b2d0e7423 */ /* 0x000fe4000001000e */
[----:B------:R-:W-:-:S02]  /*8350*/  FFMA.FTZ R4, R13, R4, 0.28857114911079406738 ;  /* 0x3e93bf990d047423 */ /* 0x000fc40000010004 */
[----:B------:R-:W-:Y:S02]  /*8360*/  FFMA.FTZ R46, R47, R46, -0.24046532809734344482 ;  /* 0xbe763c8b2f2e7423 */ /* 0x000fe4000001002e */
[----:B------:R-:W-:Y:S02]  /*8370*/  FFMA.FTZ R44, R209, R44, -0.17900948226451873779 ;  /* 0xbe374e43d12c7423 */ /* 0x000fe4000001002c */
[----:B------:R-:W-:Y:S02]  /*8380*/  FFMA.FTZ R14, R45, R14, 0.28857114911079406738 ;  /* 0x3e93bf992d0e7423 */ /* 0x000fe4000001000e */
[----:B------:R-:W-:Y:S02]  /*8390*/  FFMA.FTZ R4, R13, R4, -0.36067417263984680176 ;  /* 0xbeb8aa490d047423 */ /* 0x000fe40000010004 */
[----:B------:R-:W-:Y:S01]  /*83a0*/  FFMA.FTZ R46, R47, R46, 0.28857114911079406738 ;  /* 0x3e93bf992f2e7423 */ /* 0x000fe2000001002e */
[----:B------:R-:W-:Y:S01]  /*83b0*/  FSETP.NEU.AND P1, PT, R15, RZ, PT ;  /* 0x000000ff0f00720b */ /* 0x000fe20003f2d000 */
[----:B------:R-:W-:Y:S01]  /*83c0*/  FFMA.FTZ R44, R209, R44, 0.20512372255325317383 ;  /* 0x3e520bf4d12c7423 */ /* 0x000fe2000001002c */
[----:B------:R-:W-:Y:S01]  /*83d0*/  LDS.64 R50, [R3+0x800] ;  /* 0x0008000003327984 */ /* 0x000fe20000000a00 */
[----:B------:R-:W-:-:S02]  /*83e0*/  FFMA.FTZ R14, R45, R14, -0.36067417263984680176 ;  /* 0xbeb8aa492d0e7423 */ /* 0x000fc4000001000e */
[----:B------:R-:W-:Y:S01]  /*83f0*/  FFMA.FTZ R4, R13, R4, 0.48089820146560668945 ;  /* 0x3ef6384a0d047423 */ /* 0x000fe20000010004 */
[----:B------:R-:W-:Y:S01]  /*8400*/  LDS.64 R54, [R3+0xc00] ;  /* 0x000c000003367984 */ /* 0x000fe20000000a00 */
[----:B------:R-:W-:Y:S02]  /*8410*/  FFMA.FTZ R46, R47, R46, -0.36067417263984680176 ;  /* 0xbeb8aa492f2e7423 */ /* 0x000fe4000001002e */
[----:B------:R-:W-:Y:S01]  /*8420*/  FFMA.FTZ R44, R209, R44, -0.24046532809734344482 ;  /* 0xbe763c8bd12c7423 */ /* 0x000fe2000001002c */
[----:B------:R-:W-:Y:S01]  /*8430*/  LDS.64 R58, [R3+0x1000] ;  /* 0x00100000033a7984 */ /* 0x000fe20000000a00 */
[----:B------:R-:W-:Y:S02]  /*8440*/  FFMA.FTZ R14, R45, R14, 0.48089820146560668945 ;  /* 0x3ef6384a2d0e7423 */ /* 0x000fe4000001000e */
[----:B------:R-:W-:Y:S01]  /*8450*/  FFMA.FTZ R4, R13, R4, -0.72134751081466674805 ;  /* 0xbf38aa3b0d047423 */ /* 0x000fe20000010004 */
[----:B------:R-:W-:Y:S01]  /*8460*/  LDS.64 R64, [R3+0x1400] ;  /* 0x0014000003407984 */ /* 0x000fe20000000a00 */
[----:B------:R-:W-:-:S02]  /*8470*/  FFMA.FTZ R46, R47, R46, 0.48089820146560668945 ;  /* 0x3ef6384a2f2e7423 */ /* 0x000fc4000001002e */
[----:B------:R-:W-:Y:S01]  /*8480*/  FFMA.FTZ R44, R209, R44, 0.28857114911079406738 ;  /* 0x3e93bf99d12c7423 */ /* 0x000fe2000001002c */
[----:B------:R-:W-:Y:S01]  /*8490*/  LDS.64 R84, [R3+0x1800] ;  /* 0x0018000003547984 */ /* 0x000fe20000000a00 */
[----:B------:R-:W-:Y:S02]  /*84a0*/  FFMA.FTZ R14, R45, R14, -0.72134751081466674805 ;  /* 0xbf38aa3b2d0e7423 */ /* 0x000fe4000001000e */
[----:B------:R-:W-:Y:S01]  /*84b0*/  FMUL R4, R13, R4 ;  /* 0x000000040d047220 */ /* 0x000fe20000400000 */
[----:B------:R-:W-:Y:S01]  /*84c0*/  LDS.64 R86, [R3+0x1c00] ;  /* 0x001c000003567984 */ /* 0x000fe20000000a00 */
[----:B------:R-:W-:Y:S02]  /*84d0*/  FFMA.FTZ R46, R47, R46, -0.72134751081466674805 ;  /* 0xbf38aa3b2f2e7423 */ /* 0x000fe4000001002e */
[----:B------:R-:W-:Y:S02]  /*84e0*/  FFMA.FTZ R44, R209, R44, -0.36067417263984680176 ;  /* 0xbeb8aa49d12c7423 */ /* 0x000fe4000001002c */
[----:B------:R-:W-:-:S02]  /*84f0*/  FMUL R14, R45, R14 ;  /* 0x0000000e2d0e7220 */ /* 0x000fc40000400000 */
[----:B------:R-:W-:Y:S02]  /*8500*/  FMUL R4, R13, R4 ;  /* 0x000000040d047220 */ /* 0x000fe40000400000 */
[----:B------:R-:W-:Y:S02]  /*8510*/  FMUL R46, R47, R46 ;  /* 0x0000002e2f2e7220 */ /* 0x000fe40000400000 */
[----:B------:R-:W-:Y:S02]  /*8520*/  FFMA.FTZ R44, R209, R44, 0.48089820146560668945 ;  /* 0x3ef6384ad12c7423 */ /* 0x000fe4000001002c */
[----:B------:R-:W-:Y:S02]  /*8530*/  FMUL R14, R45, R14 ;  /* 0x0000000e2d0e7220 */ /* 0x000fe40000400000 */
[----:B------:R-:W-:Y:S02]  /*8540*/  FFMA.FTZ R4, R13, 1.4426950216293334961, R4 ;  /* 0x3fb8aa3b0d047823 */ /* 0x000fe40000010004 */
[----:B------:R-:W-:-:S02]  /*8550*/  FADD R13, R102, -1 ;  /* 0xbf800000660d7421 */ /* 0x000fc40000000000 */
[----:B------:R-:W-:Y:S02]  /*8560*/  FMUL R46, R47, R46 ;  /* 0x0000002e2f2e7220 */ /* 0x000fe40000400000 */
[----:B------:R-:W-:Y:S02]  /*8570*/  FFMA.FTZ R44, R209, R44, -0.72134751081466674805 ;  /* 0xbf38aa3bd12c7423 */ /* 0x000fe4000001002c */
[----:B------:R-:W-:Y:S02]  /*8580*/  FFMA.FTZ R14, R45, 1.4426950216293334961, R14 ;  /* 0x3fb8aa3b2d0e7823 */ /* 0x000fe4000001000e */
[----:B------:R-:W-:Y:S02]  /*8590*/  FADD R205, R205, R4 ;  /* 0x00000004cdcd7221 */ /* 0x000fe40000000000 */
[----:B------:R-:W-:Y:S02]  /*85a0*/  FADD R45, R100, -1 ;  /* 0xbf800000642d7421 */ /* 0x000fe40000000000 */
[----:B------:R-:W-:-:S02]  /*85b0*/  FFMA.FTZ R4, R13, R2, -0.16845393180847167969 ;  /* 0xbe2c7f300d047423 */ /* 0x000fc40000010002 */
[----:B------:R-:W-:Y:S02]  /*85c0*/  FFMA.FTZ R47, R47, 1.4426950216293334961, R46 ;  /* 0x3fb8aa3b2f2f7823 */ /* 0x000fe4000001002e */
[----:B------:R-:W-:Y:S02]  /*85d0*/  FMUL R44, R209, R44 ;  /* 0x0000002cd12c7220 */ /* 0x000fe40000400000 */
[----:B------:R-:W-:Y:S02]  /*85e0*/  FADD R223, R223, R14 ;  /* 0x0000000edfdf7221 */ /* 0x000fe40000000000 */
[----:B------:R-:W-:Y:S02]  /*85f0*/  FFMA.FTZ R14, R45, R2, -0.16845393180847167969 ;  /* 0xbe2c7f302d0e7423 */ /* 0x000fe40000010002 */
[----:B------:R-:W-:Y:S02]  /*8600*/  FFMA.FTZ R4, R13, R4, 0.1716887056827545166 ;  /* 0x3e2fcf2a0d047423 */ /* 0x000fe40000010004 */
[----:B------:R-:W-:-:S02]  /*8610*/  FADD R222, R222, R47 ;  /* 0x0000002fdede7221 */ /* 0x000fc40000000000 */
[----:B------:R-:W-:Y:S02]  /*8620*/  FMUL R44, R209, R44 ;  /* 0x0000002cd12c7220 */ /* 0x000fe40000400000 */
[----:B------:R-:W-:Y:S02]  /*8630*/  @P0 IMAD.MOV.U32 R47, RZ, RZ, 0x7f800000 ;  /* 0x7f800000ff2f0424 */ /* 0x000fe400078e00ff */
[----:B------:R-:W-:Y:S02]  /*8640*/  FFMA.FTZ R14, R45, R14, 0.1716887056827545166 ;  /* 0x3e2fcf2a2d0e7423 */ /* 0x000fe4000001000e */
[----:B------:R-:W-:Y:S02]  /*8650*/  FFMA.FTZ R4, R13, R4, -0.17900948226451873779 ;  /* 0xbe374e430d047423 */ /* 0x000fe40000010004 */
[----:B------:R-:W-:Y:S02]  /*8660*/  FFMA.FTZ R44, R209, 1.4426950216293334961, R44 ;  /* 0x3fb8aa3bd12c7823 */ /* 0x000fe4000001002c */
[----:B------:R-:W-:-:S02]  /*8670*/  @P0 FFMA.FTZ R205, R22, R47, +INF ;  /* 0x7f80000016cd0423 */ /* 0x000fc4000001002f */
[----:B------:R-:W-:Y:S02]  /*8680*/  FFMA.FTZ R14, R45, R14, -0.17900948226451873779 ;  /* 0xbe374e432d0e7423 */ /* 0x000fe4000001000e */
[----:B------:R-:W-:Y:S02]  /*8690*/  FFMA.FTZ R4, R13, R4, 0.20512372255325317383 ;  /* 0x3e520bf40d047423 */ /* 0x000fe40000010004 */
[----:B------:R-:W-:Y:S02]  /*86a0*/  @P3 IMAD.MOV.U32 R22, RZ, RZ, 0x7f800000 ;  /* 0x7f800000ff163424 */ /* 0x000fe400078e00ff */
[----:B0-----:R-:W-:Y:S01]  /*86b0*/  IMAD.IADD R106, R17, 0x1, -R106 ;  /* 0x00000001116a7824 */ /* 0x001fe200078e0a6a */
[----:B------:R-:W-:Y:S01]  /*86c0*/  FSETP.NEU.AND P0, PT, R19, RZ, PT ;  /* 0x000000ff1300720b */ /* 0x000fe20003f0d000 */
[----:B------:R-:W-:Y:S01]  /*86d0*/  FADD R23, R23, R44 ;  /* 0x0000002c17177221 */ /* 0x000fe20000000000 */
[----:B------:R-:W-:Y:S01]  /*86e0*/  LDS.64 R46, [R3+0x400] ;  /* 0x00040000032e7984 */ /* 0x000fe20000000a00 */
[----:B------:R-:W-:-:S02]  /*86f0*/  FFMA.FTZ R14, R45, R14, 0.20512372255325317383 ;  /* 0x3e520bf42d0e7423 */ /* 0x000fc4000001000e */
[----:B------:R-:W-:Y:S02]  /*8700*/  FFMA.FTZ R4, R13, R4, -0.24046532809734344482 ;  /* 0xbe763c8b0d047423 */ /* 0x000fe40000010004 */
[----:B------:R-:W-:Y:S02]  /*8710*/  @P3 FFMA.FTZ R23, R19, R22, +INF ;  /* 0x7f80000013173423 */ /* 0x000fe40000010016 */
[----:B------:R-:W-:Y:S02]  /*8720*/  FADD R19, R106, -1 ;  /* 0xbf8000006a137421 */ /* 0x000fe40000000000 */
[----:B------:R-:W-:Y:S02]  /*8730*/  FADD R61, R204, -1 ;  /* 0xbf800000cc3d7421 */ /* 0x000fe40000000000 */
[----:B------:R-:W-:Y:S02]  /*8740*/  FFMA.FTZ R14, R45, R14, -0.24046532809734344482 ;  /* 0xbe763c8b2d0e7423 */ /* 0x000fe4000001000e */
[----:B------:R-:W-:-:S02]  /*8750*/  FFMA.FTZ R4, R13, R4, 0.28857114911079406738 ;  /* 0x3e93bf990d047423 */ /* 0x000fc40000010004 */
[-C--:B------:R-:W-:Y:S01]  /*8760*/  FFMA.FTZ R22, R19, R2.reuse, -0.16845393180847167969 ;  /* 0xbe2c7f3013167423 */ /* 0x080fe20000010002 */
[----:B------:R-:W-:Y:S01]  /*8770*/  @P6 MOV R44, 0x7f800000 ;  /* 0x7f800000002c6802 */ /* 0x000fe20000000f00 */
[----:B------:R-:W-:Y:S02]  /*8780*/  FFMA.FTZ R2, R61, R2, -0.16845393180847167969 ;  /* 0xbe2c7f303d027423 */ /* 0x000fe40000010002 */
[----:B------:R-:W-:Y:S02]  /*8790*/  FFMA.FTZ R14, R45, R14, 0.28857114911079406738 ;  /* 0x3e93bf992d0e7423 */ /* 0x000fe4000001000e */
[----:B------:R-:W-:Y:S02]  /*87a0*/  FFMA.FTZ R4, R13, R4, -0.36067417263984680176 ;  /* 0xbeb8aa490d047423 */ /* 0x000fe40000010004 */
[----:B------:R-:W-:Y:S02]  /*87b0*/  FFMA.FTZ R2, R61, R2, 0.1716887056827545166 ;  /* 0x3e2fcf2a3d027423 */ /* 0x000fe40000010002 */
[----:B------:R-:W-:Y:S01]  /*87c0*/  @P6 FFMA.FTZ R223, R15, R44, +INF ;  /* 0x7f8000000fdf6423 */ /* 0x000fe2000001002c */
[----:B------:R-:W-:Y:S01]  /*87d0*/  @P4 MOV R44, 0x7f800000 ;  /* 0x7f800000002c4802 */ /* 0x000fe20000000f00 */
[----:B------:R-:W-:-:S02]  /*87e0*/  FFMA.FTZ R14, R45, R14, -0.36067417263984680176 ;  /* 0xbeb8aa492d0e7423 */ /* 0x000fc4000001000e */
[----:B------:R-:W-:Y:S02]  /*87f0*/  FFMA.FTZ R4, R13, R4, 0.48089820146560668945 ;  /* 0x3ef6384a0d047423 */ /* 0x000fe40000010004 */
[----:B------:R-:W-:Y:S02]  /*8800*/  FFMA.FTZ R2, R61, R2, -0.17900948226451873779 ;  /* 0xbe374e433d027423 */ /* 0x000fe40000010002 */
[----:B------:R-:W-:Y:S02]  /*8810*/  FFMA.FTZ R14, R45, R14, 0.48089820146560668945 ;  /* 0x3ef6384a2d0e7423 */ /* 0x000fe4000001000e */
[----:B------:R-:W-:Y:S02]  /*8820*/  FFMA.FTZ R4, R13, R4, -0.72134751081466674805 ;  /* 0xbf38aa3b0d047423 */ /* 0x000fe40000010004 */
[----:B------:R-:W-:Y:S01]  /*8830*/  @P4 FFMA.FTZ R222, R21, R44, +INF ;  /* 0x7f80000015de4423 */ /* 0x000fe2000001002c */
[----:B------:R-:W-:Y:S01]  /*8840*/  ISETP.GE.U32.AND P4, PT, R18, 0x7f800000, PT ;  /* 0x7f8000001200780c */ /* 0x000fe20003f86070 */
[----:B------:R-:W-:Y:S01]  /*8850*/  FFMA.FTZ R2, R61, R2, 0.20512372255325317383 ;  /* 0x3e520bf43d027423 */ /* 0x000fe20000010002 */
[----:B------:R-:W-:Y:S01]  /*8860*/  ISETP.GE.U32.AND P3, PT, R20, 0x7f800000, PT ;  /* 0x7f8000001400780c */ /* 0x000fe20003f66070 */
[----:B------:R-:W-:-:S02]  /*8870*/  FFMA.FTZ R14, R45, R14, -0.72134751081466674805 ;  /* 0xbf38aa3b2d0e7423 */ /* 0x000fc4000001000e */
[----:B------:R-:W-:Y:S02]  /*8880*/  FMUL R4, R13, R4 ;  /* 0x000000040d047220 */ /* 0x000fe40000400000 */
[----:B------:R-:W-:Y:S02]  /*8890*/  FFMA.FTZ R2, R61, R2, -0.24046532809734344482 ;  /* 0xbe763c8b3d027423 */ /* 0x000fe40000010002 */
[----:B------:R-:W-:Y:S02]  /*88a0*/  FMUL R14, R45, R14 ;  /* 0x0000000e2d0e7220 */ /* 0x000fe40000400000 */
[----:B------:R-:W-:Y:S02]  /*88b0*/  FMUL R4, R13, R4 ;  /* 0x000000040d047220 */ /* 0x000fe40000400000 */
[----:B------:R-:W-:Y:S02]  /*88c0*/  FFMA.FTZ R2, R61, R2, 0.28857114911079406738 ;  /* 0x3e93bf993d027423 */ /* 0x000fe40000010002 */
[----:B------:R-:W-:-:S02]  /*88d0*/  FMUL R14, R45, R14 ;  /* 0x0000000e2d0e7220 */ /* 0x000fc40000400000 */
[----:B------:R-:W-:Y:S02]  /*88e0*/  FFMA.FTZ R13, R13, 1.4426950216293334961, R4 ;  /* 0x3fb8aa3b0d0d7823 */ /* 0x000fe40000010004 */
[----:B------:R-:W-:Y:S01]  /*88f0*/  FFMA.FTZ R2, R61, R2, -0.36067417263984680176 ;  /* 0xbeb8aa493d027423 */ /* 0x000fe20000010002 */
[----:B------:R-:W-:Y:S01]  /*8900*/  @P4 MOV R15, 0x7f800000 ;  /* 0x7f800000000f4802 */ /* 0x000fe20000000f00 */
[----:B------:R-:W-:Y:S02]  /*8910*/  FFMA.FTZ R14, R45, 1.4426950216293334961, R14 ;  /* 0x3fb8aa3b2d0e7823 */ /* 0x000fe4000001000e */
[----:B------:R-:W-:Y:S02]  /*8920*/  FADD R228, R228, R13 ;  /* 0x0000000de4e47221 */ /* 0x000fe40000000000 */
[----:B------:R-:W-:Y:S02]  /*8930*/  @P3 IMAD.MOV.U32 R13, RZ, RZ, 0x7f800000 ;  /* 0x7f800000ff0d3424 */ /* 0x000fe400078e00ff */
[----:B------:R-:W-:-:S02]  /*8940*/  FFMA.FTZ R2, R61, R2, 0.48089820146560668945 ;  /* 0x3ef6384a3d027423 */ /* 0x000fc40000010002 */
[----:B------:R-:W-:Y:S02]  /*8950*/  FADD R229, R229, R14 ;  /* 0x0000000ee5e57221 */ /* 0x000fe40000000000 */
[----:B------:R-:W-:Y:S01]  /*8960*/  @P3 FFMA.FTZ R228, R20, R13, +INF ;  /* 0x7f80000014e43423 */ /* 0x000fe2000001000d */
[----:B------:R-:W-:Y:S01]  /*8970*/  LOP3.LUT R13, R3, 0x8, RZ, 0x3c, !PT ;  /* 0x00000008030d7812 */ /* 0x000fe200078e3cff */
[----:B------:R-:W-:Y:S01]  /*8980*/  @P4 FFMA.FTZ R229, R18, R15, +INF ;  /* 0x7f80000012e54423 */ /* 0x000fe2000001000f */
[----:B------:R-:W-:Y:S01]  /*8990*/  ISETP.GE.U32.AND P4, PT, R16, 0x7f800000, PT ;  /* 0x7f8000001000780c */ /* 0x000fe20003f86070 */
[C---:B------:R-:W-:Y:S01]  /*89a0*/  FFMA.FTZ R2, R61.reuse, R2, -0.72134751081466674805 ;  /* 0xbf38aa3b3d027423 */ /* 0x040fe20000010002 */
[----:B------:R-:W0:Y:S03]  /*89b0*/  LDS.64 R14, [R3] ;  /* 0x00000000030e7984 */ /* 0x000e260000000a00 */
[C---:B------:R-:W-:Y:S01]  /*89c0*/  FMUL R2, R61.reuse, R2 ;  /* 0x000000023d027220 */ /* 0x040fe20000400000 */
[----:B------:R-:W2:Y:S03]  /*89d0*/  LDS.64 R44, [R13] ;  /* 0x000000000d2c7984 */ /* 0x000ea60000000a00 */
[C---:B------:R-:W-:Y:S01]  /*89e0*/  FMUL R2, R61.reuse, R2 ;  /* 0x000000023d027220 */ /* 0x040fe20000400000 */
[----:B------:R-:W3:Y:S04]  /*89f0*/  LDS.64 R48, [R13+0x400] ;  /* 0x000400000d307984 */ /* 0x000ee80000000a00 */
[----:B------:R-:W4:Y:S01]  /*8a00*/  LDS.64 R52, [R13+0x800] ;  /* 0x000800000d347984 */ /* 0x000f220000000a00 */
[----:B------:R-:W-:Y:S01]  /*8a10*/  FFMA.FTZ R2, R61, 1.4426950216293334961, R2 ;  /* 0x3fb8aa3b3d027823 */ /* 0x000fe20000010002 */
[----:B------:R-:W-:-:S02]  /*8a20*/  @P4 MOV R89, 0x7f800000 ;  /* 0x7f80000000594802 */ /* 0x000fc40000000f00 */
[----:B------:R-:W5:Y:S04]  /*8a30*/  LDS.64 R56, [R13+0xc00] ;  /* 0x000c00000d387984 */ /* 0x000f680000000a00 */
[----:B------:R-:W1:Y:S01]  /*8a40*/  LDS.64 R60, [R13+0x1000] ;  /* 0x001000000d3c7984 */ /* 0x000e620000000a00 */
[----:B------:R-:W-:-:S03]  /*8a50*/  FADD R2, R231, R2 ;  /* 0x00000002e7027221 */ /* 0x000fc60000000000 */
[----:B------:R-:W1:Y:S01]  /*8a60*/  LDS.64 R62, [R13+0x1400] ;  /* 0x001400000d3e7984 */ /* 0x000e620000000a00 */
[----:B------:R-:W-:-:S03]  /*8a70*/  @P4 FFMA.FTZ R2, R16, R89, +INF ;  /* 0x7f80000010024423 */ /* 0x000fc60000010059 */
[----:B------:R-:W1:Y:S04]  /*8a80*/  LDS.64 R66, [R13+0x1800] ;  /* 0x001800000d427984 */ /* 0x000e680000000a00 */
[----:B------:R-:W1:Y:S01]  /*8a90*/  LDS.64 R88, [R13+0x1c00] ;  /* 0x001c00000d587984 */ /* 0x000e620000000a00 */
[----:B------:R-:W-:-:S04]  /*8aa0*/  FFMA.FTZ R22, R19, R22, 0.1716887056827545166 ;  /* 0x3e2fcf2a13167423 */ /* 0x000fc80000010016 */
[C---:B------:R-:W-:Y:S01]  /*8ab0*/  FFMA.FTZ R22, R19.reuse, R22, -0.17900948226451873779 ;  /* 0xbe374e4313167423 */ /* 0x040fe20000010016 */
[----:B0-----:R0:W-:Y:S04]  /*8ac0*/  STG.E.U16 [R24.64], R14 ;  /* 0x0000000e18007986 */ /* 0x0011e8000c101504 */
[----:B--2---:R2:W-:Y:S04]  /*8ad0*/  STG.E.U16 [R150.64], R44 ;  /* 0x0000002c96007986 */ /* 0x0045e8000c101504 */
[----:B------:R-:W-:Y:S01]  /*8ae0*/  STG.E.U16 [R160.64], R46 ;  /* 0x0000002ea0007986 */ /* 0x000fe2000c101504 */
[----:B------:R-:W-:-:S03]  /*8af0*/  FFMA.FTZ R22, R19, R22, 0.20512372255325317383 ;  /* 0x3e520bf413167423 */ /* 0x000fc60000010016 */
[----:B---3--:R3:W-:Y:S04]  /*8b00*/  STG.E.U16 [R124.64], R48 ;  /* 0x000000307c007986 */ /* 0x0087e8000c101504 */
[----:B------:R0:W-:Y:S04]  /*8b10*/  STG.E.U16 [R28.64], R50 ;  /* 0x000000321c007986 */ /* 0x0001e8000c101504 */
[----:B----4-:R4:W-:Y:S04]  /*8b20*/  STG.E.U16 [R156.64], R52 ;  /* 0x000000349c007986 */ /* 0x0109e8000c101504 */
[----:B------:R1:W-:Y:S01]  /*8b30*/  STG.E.U16 [R164.64], R54 ;  /* 0x00000036a4007986 */ /* 0x0003e2000c101504 */
[----:B------:R-:W-:-:S03]  /*8b40*/  FFMA.FTZ R22, R19, R22, -0.24046532809734344482 ;  /* 0xbe763c8b13167423 */ /* 0x000fc60000010016 */
[----:B-----5:R5:W-:Y:S01]  /*8b50*/  STG.E.U16 [R168.64], R56 ;  /* 0x00000038a8007986 */ /* 0x020be2000c101504 */
[----:B0-----:R-:W-:-:S03]  /*8b60*/  PRMT R14, R14, 0x7632, R14 ;  /* 0x000076320e0e7816 */ /* 0x001fc6000000000e */
[----:B------:R0:W-:Y:S01]  /*8b70*/  STG.E.U16 [R126.64], R58 ;  /* 0x0000003a7e007986 */ /* 0x0001e2000c101504 */
[----:B--2---:R-:W-:-:S03]  /*8b80*/  PRMT R44, R44, 0x7632, R44 ;  /* 0x000076322c2c7816 */ /* 0x004fc6000000002c */
[----:B-1----:R1:W-:Y:S01]  /*8b90*/  STG.E.U16 [R172.64], R60 ;  /* 0x0000003cac007986 */ /* 0x0023e2000c101504 */
[----:B------:R-:W-:-:S03]  /*8ba0*/  PRMT R91, R46, 0x7632, R91 ;  /* 0x000076322e5b7816 */ /* 0x000fc6000000005b */
[----:B------:R2:W-:Y:S01]  /*8bb0*/  STG.E.U16 [R128.64], R64 ;  /* 0x0000004080007986 */ /* 0x0005e2000c101504 */
[----:B------:R-:W-:-:S03]  /*8bc0*/  FFMA.FTZ R22, R19, R22, 0.28857114911079406738 ;  /* 0x3e93bf9913167423 */ /* 0x000fc60000010016 */
[----:B------:R0:W-:Y:S01]  /*8bd0*/  STG.E.U16 [R176.64], R62 ;  /* 0x0000003eb0007986 */ /* 0x0001e2000c101504 */
[----:B---3--:R-:W-:-:S03]  /*8be0*/  PRMT R48, R48, 0x7632, R48 ;  /* 0x0000763230307816 */ /* 0x008fc60000000030 */
[----:B------:R3:W-:Y:S01]  /*8bf0*/  STG.E.U16 [R130.64], R84 ;  /* 0x0000005482007986 */ /* 0x0007e2000c101504 */
[----:B------:R-:W-:-:S03]  /*8c00*/  PRMT R50, R50, 0x7632, R50 ;  /* 0x0000763232327816 */ /* 0x000fc60000000032 */
[----:B------:R0:W-:Y:S01]  /*8c10*/  STG.E.U16 [R180.64], R66 ;  /* 0x00000042b4007986 */ /* 0x0001e2000c101504 */
[----:B----4-:R-:W-:-:S03]  /*8c20*/  PRMT R52, R52, 0x7632, R52 ;  /* 0x0000763234347816 */ /* 0x010fc60000000034 */
[----:B------:R4:W-:Y:S01]  /*8c30*/  STG.E.U16 [R132.64], R86 ;  /* 0x0000005684007986 */ /* 0x0009e2000c101504 */
[----:B------:R-:W-:-:S03]  /*8c40*/  PRMT R54, R54, 0x7632, R54 ;  /* 0x0000763236367816 */ /* 0x000fc60000000036 */
[----:B------:R2:W-:Y:S01]  /*8c50*/  STG.E.U16 [R138.64], R88 ;  /* 0x000000588a007986 */ /* 0x0005e2000c101504 */
[----:B------:R-:W-:Y:S01]  /*8c60*/  FFMA.FTZ R22, R19, R22, -0.36067417263984680176 ;  /* 0xbeb8aa4913167423 */ /* 0x000fe20000010016 */
[----:B-----5:R-:W-:Y:S02]  /*8c70*/  PRMT R56, R56, 0x7632, R56 ;  /* 0x0000763238387816 */ /* 0x020fe40000000038 */
[----:B------:R5:W-:Y:S01]  /*8c80*/  STG.E.U16 [R136.64], R14 ;  /* 0x0000000e88007986 */ /* 0x000be2000c101504 */
[----:B0-----:R-:W-:-:S03]  /*8c90*/  PRMT R58, R58, 0x7632, R58 ;  /* 0x000076323a3a7816 */ /* 0x001fc6000000003a */
[----:B------:R-:W-:Y:S01]  /*8ca0*/  STG.E.U16 [R134.64], R44 ;  /* 0x0000002c86007986 */ /* 0x000fe2000c101504 */
[----:B-1----:R-:W-:-:S03]  /*8cb0*/  PRMT R60, R60, 0x7632, R60 ;  /* 0x000076323c3c7816 */ /* 0x002fc6000000003c */
[----:B------:R-:W-:Y:S01]  /*8cc0*/  STG.E.U16 [R182.64], R91 ;  /* 0x0000005bb6007986 */ /* 0x000fe2000c101504 */
[----:B--2---:R-:W-:-:S03]  /*8cd0*/  PRMT R64, R64, 0x7632, R64 ;  /* 0x0000763240407816 */ /* 0x004fc60000000040 */
[----:B------:R-:W-:Y:S01]  /*8ce0*/  STG.E.U16 [R178.64], R48 ;  /* 0x00000030b2007986 */ /* 0x000fe2000c101504 */
[----:B------:R-:W-:Y:S01]  /*8cf0*/  FFMA.FTZ R22, R19, R22, 0.48089820146560668945 ;  /* 0x3ef6384a13167423 */ /* 0x000fe20000010016 */
[----:B------:R-:W-:Y:S02]  /*8d00*/  PRMT R62, R62, 0x7632, R62 ;  /* 0x000076323e3e7816 */ /* 0x000fe4000000003e */
[----:B------:R-:W-:Y:S01]  /*8d10*/  STG.E.U16 [R174.64], R50 ;  /* 0x00000032ae007986 */ /* 0x000fe2000c101504 */
[----:B---3--:R-:W-:-:S03]  /*8d20*/  PRMT R84, R84, 0x7632, R84 ;  /* 0x0000763254547816 */ /* 0x008fc60000000054 */
[----:B------:R-:W-:Y:S01]  /*8d30*/  STG.E.U16 [R170.64], R52 ;  /* 0x00000034aa007986 */ /* 0x000fe2000c101504 */
[----:B------:R-:W-:-:S03]  /*8d40*/  PRMT R66, R66, 0x7632, R66 ;  /* 0x0000763242427816 */ /* 0x000fc60000000042 */
[----:B------:R-:W-:Y:S01]  /*8d50*/  STG.E.U16 [R166.64], R54 ;  /* 0x00000036a6007986 */ /* 0x000fe2000c101504 */
[----:B----4-:R-:W-:-:S03]  /*8d60*/  PRMT R86, R86, 0x7632, R86 ;  /* 0x0000763256567816 */ /* 0x010fc60000000056 */
[----:B------:R-:W-:Y:S01]  /*8d70*/  STG.E.U16 [R162.64], R56 ;  /* 0x00000038a2007986 */ /* 0x000fe2000c101504 */
[----:B------:R-:W-:Y:S01]  /*8d80*/  ISETP.GE.U32.AND P3, PT, R17, 0x7f800000, PT ;  /* 0x7f8000001100780c */ /* 0x000fe20003f66070 */
[----:B------:R-:W-:Y:S02]  /*8d90*/  FFMA.FTZ R22, R19, R22, -0.72134751081466674805 ;  /* 0xbf38aa3b13167423 */ /* 0x000fe40000010016 */
[----:B------:R-:W-:Y:S01]  /*8da0*/  STG.E.U16 [R158.64], R58 ;  /* 0x0000003a9e007986 */ /* 0x000fe2000c101504 */
[----:B------:R-:W-:-:S03]  /*8db0*/  PRMT R88, R88, 0x7632, R88 ;  /* 0x0000763258587816 */ /* 0x000fc60000000058 */
[----:B------:R-:W-:Y:S04]  /*8dc0*/  STG.E.U16 [R154.64], R60 ;  /* 0x0000003c9a007986 */ /* 0x000fe8000c101504 */
[----:B------:R-:W-:Y:S01]  /*8dd0*/  STG.E.U16 [R152.64], R64 ;  /* 0x0000004098007986 */ /* 0x000fe2000c101504 */
[----:B------:R-:W-:-:S03]  /*8de0*/  FMUL R22, R19, R22 ;  /* 0x0000001613167220 */ /* 0x000fc60000400000 */
[----:B------:R-:W-:Y:S04]  /*8df0*/  STG.E.U16 [R148.64], R62 ;  /* 0x0000003e94007986 */ /* 0x000fe8000c101504 */
[----:B------:R-:W-:Y:S04]  /*8e00*/  STG.E.U16 [R146.64], R84 ;  /* 0x0000005492007986 */ /* 0x000fe8000c101504 */
[----:B------:R-:W-:Y:S04]  /*8e10*/  STG.E.U16 [R140.64], R66 ;  /* 0x000000428c007986 */ /* 0x000fe8000c101504 */
[----:B------:R-:W-:Y:S01]  /*8e20*/  STG.E.U16 [R144.64], R86 ;  /* 0x0000005690007986 */ /* 0x000fe2000c101504 */
[----:B------:R-:W-:-:S03]  /*8e30*/  FMUL R22, R19, R22 ;  /* 0x0000001613167220 */ /* 0x000fc60000400000 */
[----:B------:R-:W-:Y:S04]  /*8e40*/  STG.E.U16 [R142.64], R88 ;  /* 0x000000588e007986 */ /* 0x000fe8000c101504 */
[----:B------:R0:W-:Y:S04]  /*8e50*/  STG.E.U16 [R114.64], R15 ;  /* 0x0000000f72007986 */ /* 0x0001e8000c101504 */
[----:B------:R1:W-:Y:S04]  /*8e60*/  STG.E.U16 [R96.64], R45 ;  /* 0x0000002d60007986 */ /* 0x0003e8000c101504 */
[----:B------:R2:W-:Y:S01]  /*8e70*/  STG.E.U16 [R92.64], R47 ;  /* 0x0000002f5c007986 */ /* 0x0005e2000c101504 */
[----:B------:R-:W-:-:S03]  /*8e80*/  FFMA.FTZ R230, R233, 1.1920928955078125e-07, R230 ;  /* 0x34000000e9e67823 */ /* 0x000fc600000100e6 */
[----:B------:R-:W-:Y:S01]  /*8e90*/  STG.E.U16 [R80.64], R49 ;  /* 0x0000003150007986 */ /* 0x000fe2000c101504 */
[----:B------:R-:W-:-:S03]  /*8ea0*/  FFMA.FTZ R19, R19, 1.4426950216293334961, R22 ;  /* 0x3fb8aa3b13137823 */ /* 0x000fc60000010016 */
[----:B------:R-:W-:Y:S01]  /*8eb0*/  STG.E.U16 [R76.64], R51 ;  /* 0x000000334c007986 */ /* 0x000fe2000c101504 */
[----:B------:R-:W-:-:S03]  /*8ec0*/  @P3 IMAD.MOV.U32 R4, RZ, RZ, 0x7f800000 ;  /* 0x7f800000ff043424 */ /* 0x000fc600078e00ff */
[----:B------:R-:W-:Y:S04]  /*8ed0*/  STG.E.U16 [R72.64], R53 ;  /* 0x0000003548007986 */ /* 0x000fe8000c101504 */
[----:B------:R-:W-:Y:S01]  /*8ee0*/  STG.E.U16 [R70.64], R55 ;  /* 0x0000003746007986 */ /* 0x000fe2000c101504 */
[----:B------:R-:W-:-:S03]  /*8ef0*/  FADD R19, R230, R19 ;  /* 0x00000013e6137221 */ /* 0x000fc60000000000 */
[----:B------:R-:W-:Y:S01]  /*8f00*/  STG.E.U16 [R68.64], R57 ;  /* 0x0000003944007986 */ /* 0x000fe2000c101504 */
[----:B------:R-:W-:-:S03]  /*8f10*/  @P3 FFMA.FTZ R19, R17, R4, +INF ;  /* 0x7f80000011133423 */ /* 0x000fc60000010004 */
[----:B------:R-:W-:Y:S01]  /*8f20*/  STG.E.U16 [R42.64], R59 ;  /* 0x0000003b2a007986 */ /* 0x000fe2000c101504 */
[----:B------:R-:W-:-:S03]  /*8f30*/  PRMT R3, R15, 0x7632, R3 ;  /* 0x000076320f037816 */ /* 0x000fc60000000003 */
[----:B------:R-:W-:Y:S01]  /*8f40*/  STG.E.U16 [R40.64], R61 ;  /* 0x0000003d28007986 */ /* 0x000fe2000c101504 */
[----:B------:R-:W-:-:S03]  /*8f50*/  FSEL R4, R23, -INF , P0 ;  /* 0xff80000017047808 */ /* 0x000fc60000000000 */
[----:B------:R-:W-:Y:S01]  /*8f60*/  STG.E.U16 [R38.64], R65 ;  /* 0x0000004126007986 */ /* 0x000fe2000c101504 */
[----:B------:R-:W-:-:S03]  /*8f70*/  PRMT R13, R45, 0x7632, R13 ;  /* 0x000076322d0d7816 */ /* 0x000fc6000000000d */
[----:B------:R-:W-:Y:S01]  /*8f80*/  STG.E.U16 [R36.64], R63 ;  /* 0x0000003f24007986 */ /* 0x000fe2000c101504 */
[----:B------:R-:W-:Y:S02]  /*8f90*/  FSETP.NEU.AND P4, PT, R20, RZ, PT ;  /* 0x000000ff1400720b */ /* 0x000fe40003f8d000 */
[----:B------:R-:W-:Y:S01]  /*8fa0*/  FSEL R223, R223, -INF , P1 ;  /* 0xff800000dfdf7808 */ /* 0x000fe20000800000 */
[----:B------:R-:W-:Y:S01]  /*8fb0*/  STG.E.U16 [R34.64], R85 ;  /* 0x0000005522007986 */ /* 0x000fe2000c101504 */
[----:B------:R-:W-:Y:S02]  /*8fc0*/  FSETP.NEU.AND P0, PT, R16, RZ, PT ;  /* 0x000000ff1000720b */ /* 0x000fe40003f0d000 */
[----:B-----5:R-:W-:Y:S01]  /*8fd0*/  PRMT R14, R47, 0x7632, R14 ;  /* 0x000076322f0e7816 */ /* 0x020fe2000000000e */
[----:B------:R-:W-:Y:S01]  /*8fe0*/  STG.E.U16 [R32.64], R67 ;  /* 0x0000004320007986 */ /* 0x000fe2000c101504 */
[----:B------:R-:W-:Y:S02]  /*8ff0*/  FSEL R20, R205, -INF , P2 ;  /* 0xff800000cd147808 */ /* 0x000fe40001000000 */
[----:B------:R-:W-:Y:S01]  /*9000*/  FSETP.NEU.AND P1, PT, R17, RZ, PT ;  /* 0x000000ff1100720b */ /* 0x000fe20003f2d000 */
[----:B------:R-:W-:Y:S01]  /*9010*/  STG.E.U16 [R30.64], R87 ;  /* 0x000000571e007986 */ /* 0x000fe2000c101504 */
[----:B------:R-:W-:-:S02]  /*9020*/  PRMT R16, R49, 0x7632, R16 ;  /* 0x0000763231107816 */ /* 0x000fc40000000010 */
[----:B------:R-:W-:Y:S01]  /*9030*/  FSETP.NEU.AND P2, PT, R18, RZ, PT ;  /* 0x000000ff1200720b */ /* 0x000fe20003f4d000 */
[----:B------:R-:W-:Y:S01]  /*9040*/  STG.E.U16 [R26.64], R89 ;  /* 0x000000591a007986 */ /* 0x000fe2000c101504 */
[----:B------:R-:W-:Y:S02]  /*9050*/  PRMT R17, R51, 0x7632, R17 ;  /* 0x0000763233117816 */ /* 0x000fe40000000011 */
[----:B------:R-:W-:Y:S01]  /*9060*/  PRMT R18, R53, 0x7632, R18 ;  /* 0x0000763235127816 */ /* 0x000fe20000000012 */
[----:B------:R3:W-:Y:S01]  /*9070*/  STG.E.U16 [R118.64], R3 ;  /* 0x0000000376007986 */ /* 0x0007e2000c101504 */
[----:B------:R-:W-:Y:S02]  /*9080*/  PRMT R100, R55, 0x7632, R100 ;  /* 0x0000763237647816 */ /* 0x000fe40000000064 */
[----:B0-----:R-:W-:Y:S01]  /*9090*/  PRMT R15, R57, 0x7632, R15 ;  /* 0x00007632390f7816 */ /* 0x001fe2000000000f */
[----:B------:R-:W-:Y:S01]  /*90a0*/  STG.E.U16 [R98.64], R13 ;  /* 0x0000000d62007986 */ /* 0x000fe2000c101504 */
[----:B------:R-:W-:-:S03]  /*90b0*/  PRMT R23, R59, 0x7632, R23 ;  /* 0x000076323b177816 */ /* 0x000fc60000000017 */
[----:B------:R-:W-:Y:S01]  /*90c0*/  STG.E.U16 [R94.64], R14 ;  /* 0x0000000e5e007986 */ /* 0x000fe2000c101504 */
[----:B-1----:R-:W-:-:S03]  /*90d0*/  PRMT R97, R61, 0x7632, R97 ;  /* 0x000076323d617816 */ /* 0x002fc60000000061 */
[----:B------:R-:W-:Y:S01]  /*90e0*/  STG.E.U16 [R82.64], R16 ;  /* 0x0000001052007986 */ /* 0x000fe2000c101504 */
[----:B------:R-:W-:-:S03]  /*90f0*/  PRMT R96, R65, 0x7632, R96 ;  /* 0x0000763241607816 */ /* 0x000fc60000000060 */
[----:B------:R-:W-:Y:S01]  /*9100*/  STG.E.U16 [R78.64], R17 ;  /* 0x000000114e007986 */ /* 0x000fe2000c101504 */
[----:B------:R-:W-:-:S03]  /*9110*/  PRMT R24, R63, 0x7632, R24 ;  /* 0x000076323f187816 */ /* 0x000fc60000000018 */
[----:B------:R-:W-:Y:S01]  /*9120*/  STG.E.U16 [R74.64], R18 ;  /* 0x000000124a007986 */ /* 0x000fe2000c101504 */
[----:B------:R-:W-:-:S03]  /*9130*/  PRMT R25, R85, 0x7632, R25 ;  /* 0x0000763255197816 */ /* 0x000fc60000000019 */
[----:B------:R-:W-:Y:S01]  /*9140*/  STG.E.U16 [R200.64], R100 ;  /* 0x00000064c8007986 */ /* 0x000fe2000c101504 */
[----:B--2---:R-:W-:-:S03]  /*9150*/  PRMT R93, R67, 0x7632, R93 ;  /* 0x00007632435d7816 */ /* 0x004fc6000000005d */
[----:B------:R-:W-:Y:S01]  /*9160*/  STG.E.U16 [R198.64], R15 ;  /* 0x0000000fc6007986 */ /* 0x000fe2000c101504 */
[----:B------:R-:W-:-:S03]  /*9170*/  PRMT R92, R87, 0x7632, R92 ;  /* 0x00007632575c7816 */ /* 0x000fc6000000005c */
[----:B------:R0:W-:Y:S01]  /*9180*/  STG.E.U16 [R196.64], R23 ;  /* 0x00000017c4007986 */ /* 0x0001e2000c101504 */
[----:B------:R-:W-:-:S03]  /*9190*/  PRMT R101, R89, 0x7632, R101 ;  /* 0x0000763259657816 */ /* 0x000fc60000000065 */
[----:B------:R1:W-:Y:S04]  /*91a0*/  STG.E.U16 [R194.64], R97 ;  /* 0x00000061c2007986 */ /* 0x0003e8000c101504 */
[----:B------:R1:W-:Y:S04]  /*91b0*/  STG.E.U16 [R192.64], R96 ;  /* 0x00000060c0007986 */ /* 0x0003e8000c101504 */
[----:B------:R1:W-:Y:S04]  /*91c0*/  STG.E.U16 [R190.64], R24 ;  /* 0x00000018be007986 */ /* 0x0003e8000c101504 */
[----:B------:R1:W-:Y:S04]  /*91d0*/  STG.E.U16 [R188.64], R25 ;  /* 0x00000019bc007986 */ /* 0x0003e8000c101504 */
[----:B------:R1:W-:Y:S04]  /*91e0*/  STG.E.U16 [R186.64], R93 ;  /* 0x0000005dba007986 */ /* 0x0003e8000c101504 */
[----:B------:R1:W-:Y:S04]  /*91f0*/  STG.E.U16 [R184.64], R92 ;  /* 0x0000005cb8007986 */ /* 0x0003e8000c101504 */
[----:B------:R1:W-:Y:S04]  /*9200*/  STG.E.U16 [R202.64], R101 ;  /* 0x00000065ca007986 */ /* 0x0003e8000c101504 */
[----:B------:R-:W-:Y:S01]  /*9210*/  BAR.SYNC.DEFER_BLOCKING 0x0 ;  /* 0x0000000000007b1d */ /* 0x000fe20000010000 */
[----:B------:R-:W-:-:S04]  /*9220*/  FSETP.NEU.AND P3, PT, R21, RZ, PT ;  /* 0x000000ff1500720b */ /* 0x000fc80003f6d000 */
[----:B---3--:R-:W-:Y:S01]  /*9230*/  FSEL R3, R222, -INF , P3 ;  /* 0xff800000de037808 */ /* 0x008fe20001800000 */
[----:B------:R-:W-:Y:S01]  /*9240*/  FFMA R22, R4, 0.69314718246459960938, R7 ;  /* 0x3f31721804167823 */ /* 0x000fe20000000007 */
[----:B------:R-:W-:Y:S02]  /*9250*/  FSEL R228, R228, -INF , P4 ;  /* 0xff800000e4e47808 */ /* 0x000fe40002000000 */
[----:B------:R-:W-:Y:S01]  /*9260*/  FSEL R229, R229, -INF , P2 ;  /* 0xff800000e5e57808 */ /* 0x000fe20001000000 */
[----:B0-----:R-:W-:Y:S01]  /*9270*/  FFMA R23, R3, 0.69314718246459960938, R8 ;  /* 0x3f31721803177823 */ /* 0x001fe20000000008 */
[----:B------:R-:W-:Y:S02]  /*9280*/  FSEL R4, R19, -INF , P1 ;  /* 0xff80000013047808 */ /* 0x000fe40000800000 */
[----:B------:R-:W-:Y:S01]  /*9290*/  FSEL R3, R2, -INF , P0 ;  /* 0xff80000002037808 */ /* 0x000fe20000000000 */
[----:B------:R-:W-:Y:S01]  /*92a0*/  FFMA R20, R20, 0.69314718246459960938, R5 ;  /* 0x3f31721814147823 */ /* 0x000fe20000000005 */
[----:B------:R-:W-:Y:S01]  /*92b0*/  LOP3.LUT R2, R235, 0x70, RZ, 0xc0, !PT ;  /* 0x00000070eb027812 */ /* 0x000fe200078ec0ff */
[----:B------:R-:W-:-:S02]  /*92c0*/  FFMA R21, R223, 0.69314718246459960938, R6 ;  /* 0x3f317218df157823 */ /* 0x000fc40000000006 */
[----:B------:R-:W-:Y:S02]  /*92d0*/  FFMA R228, R228, 0.69314718246459960938, R9 ;  /* 0x3f317218e4e47823 */ /* 0x000fe40000000009 */
[----:B------:R-:W-:Y:S02]  /*92e0*/  FFMA R229, R229, 0.69314718246459960938, R10 ;  /* 0x3f317218e5e57823 */ /* 0x000fe4000000000a */
[----:B------:R-:W-:Y:S02]  /*92f0*/  FFMA R230, R4, 0.69314718246459960938, R11 ;  /* 0x3f31721804e67823 */ /* 0x000fe4000000000b */
[----:B------:R-:W-:Y:S01]  /*9300*/  FFMA R231, R3, 0.69314718246459960938, R12 ;  /* 0x3f31721803e77823 */ /* 0x000fe2000000000c */
[----:B------:R1:W-:Y:S04]  /*9310*/  STS.128 [R2], R20 ;  /* 0x0000001402007388 */ /* 0x0003e80000000c00 */
[----:B------:R1:W-:Y:S04]  /*9320*/  STS.128 [R2+0x80], R228 ;  /* 0x000080e402007388 */ /* 0x0003e80000000c00 */
[----:B------:R-:W-:Y:S06]  /*9330*/  BAR.SYNC.DEFER_BLOCKING 0x0 ;  /* 0x0000000000007b1d */ /* 0x000fec0000010000 */
[----:B------:R-:W-:Y:S05]  /*9340*/  @P5 EXIT ;  /* 0x000000000000594d */ /* 0x000fea0003800000 */
[----:B-1----:R-:W0:Y:S01]  /*9350*/  LDS R7, [R0] ;  /* 0x0000000000077984 */ /* 0x002e220000000800 */
[----:B------:R-:W-:Y:S01]  /*9360*/  IMAD R2, R252, c[0x0][0x1cc], RZ ;  /* 0x00007300fc027a24 */ /* 0x000fe200078e02ff */
[C---:B------:R-:W-:Y:S01]  /*9370*/  SHF.L.U32 R6, R236.reuse, 0x2, RZ ;  /* 0x00000002ec067819 */ /* 0x040fe200000006ff */
[----:B------:R-:W-:-:S04]  /*9380*/  IMAD.HI R5, R236, 0x4, RZ ;  /* 0x00000004ec057827 */ /* 0x000fc800078e02ff */
[C---:B------:R-:W-:Y:S02]  /*9390*/  IMAD.SHL.U32 R3, R2.reuse, 0x4, RZ ;  /* 0x0000000402037824 */ /* 0x040fe400078e00ff */
[----:B------:R-:W-:-:S03]  /*93a0*/  IMAD.HI R4, R2, 0x4, RZ ;  /* 0x0000000402047827 */ /* 0x000fc600078e02ff */
[----:B------:R-:W-:-:S04]  /*93b0*/  IADD3 R2, P0, P1, R6, c[0x0][0x180], R3 ;  /* 0x0000600006027a10 */ /* 0x000fc8000791e003 */
[----:B------:R-:W-:-:S05]  /*93c0*/  IADD3.X R3, R5, c[0x0][0x184], R4, P0, P1 ;  /* 0x0000610005037a10 */ /* 0x000fca00007e2404 */
[----:B0-----:R-:W-:Y:S01]  /*93d0*/  STG.E [R2.64], R7 ;  /* 0x0000000702007986 */ /* 0x001fe2000c101904 */
[----:B------:R-:W-:Y:S05]  /*93e0*/  EXIT ;  /* 0x000000000000794d */ /* 0x000fea0003800000 */
.L_x_2:
[----:B------:R-:W-:-:S00]  /*93f0*/  BRA `(.L_x_2) ;  /* 0xfffffff000007947 */ /* 0x000fc0000383ffff */
[----:B------:R-:W-:-:S00]  /*9400*/  NOP ;  /* 0x0000000000007918 */ /* 0x000fc00000000000 */
[----:B------:R-:W-:-:S00]  /*9410*/  NOP ;  /* 0x0000000000007918 */ /* 0x000fc00000000000 */
[----:B------:R-:W-:-:S00]  /*9420*/  NOP ;  /* 0x0000000000007918 */ /* 0x000fc00000000000 */
[----:B------:R-:W-:-:S00]  /*9430*/  NOP ;  /* 0x0000000000007918 */ /* 0x000fc00000000000 */
[----:B------:R-:W-:-:S00]  /*9440*/  NOP ;  /* 0x0000000000007918 */ /* 0x000fc00000000000 */
[----:B------:R-:W-:-:S00]  /*9450*/  NOP ;  /* 0x0000000000007918 */ /* 0x000fc00000000000 */
[----:B------:R-:W-:-:S00]  /*9460*/  NOP ;  /* 0x0000000000007918 */ /* 0x000fc00000000000 */
[----:B------:R-:W-:-:S00]  /*9470*/  NOP ;  /* 0x0000000000007918 */ /* 0x000fc00000000000 */
.L_x_3:


//--------------------- .nv.global.init           --------------------------
	.section	.nv.global.init,"aw",@progbits
.nv.global.init:
	.type		_$_str,@object
	.size		_$_str,(.L_0 - _$_str)
_$_str:
        /*0000*/ 	.byte	0x5f, 0x5f, 0x43, 0x55, 0x44, 0x41, 0x5f, 0x46, 0x54, 0x5a, 0x00
.L_0:


//--------------------- .nv.shared.attn_fwd       --------------------------
	.section	.nv.shared.attn_fwd,"aw",@nobits
	.sectionflags	@""
	.align	16
